//
// Generated by NVIDIA NVVM Compiler
//
// Compiler Build ID: CL-36424714
// Cuda compilation tools, release 13.0, V13.0.88
// Based on NVVM 20.0.0
//

.version 9.0
.target sm_100
.address_size 64

	// .globl	_Z15KerneljumpFloodiiPK6float2PiS2_iS2_

.visible .entry _Z15KerneljumpFloodiiPK6float2PiS2_iS2_(
	.param .u32 _Z15KerneljumpFloodiiPK6float2PiS2_iS2__param_0,
	.param .u32 _Z15KerneljumpFloodiiPK6float2PiS2_iS2__param_1,
	.param .u64 .ptr .align 1 _Z15KerneljumpFloodiiPK6float2PiS2_iS2__param_2,
	.param .u64 .ptr .align 1 _Z15KerneljumpFloodiiPK6float2PiS2_iS2__param_3,
	.param .u64 .ptr .align 1 _Z15KerneljumpFloodiiPK6float2PiS2_iS2__param_4,
	.param .u32 _Z15KerneljumpFloodiiPK6float2PiS2_iS2__param_5,
	.param .u64 .ptr .align 1 _Z15KerneljumpFloodiiPK6float2PiS2_iS2__param_6
)
{
	.reg .pred 	%p<61>;
	.reg .b32 	%r<51>;
	.reg .b32 	%f<129>;
	.reg .b64 	%rd<45>;

	ld.param.u32 	%r26, [_Z15KerneljumpFloodiiPK6float2PiS2_iS2__param_0];
	ld.param.u32 	%r27, [_Z15KerneljumpFloodiiPK6float2PiS2_iS2__param_1];
	ld.param.u64 	%rd13, [_Z15KerneljumpFloodiiPK6float2PiS2_iS2__param_2];
	ld.param.u64 	%rd14, [_Z15KerneljumpFloodiiPK6float2PiS2_iS2__param_3];
	ld.param.u64 	%rd15, [_Z15KerneljumpFloodiiPK6float2PiS2_iS2__param_4];
	ld.param.u32 	%r28, [_Z15KerneljumpFloodiiPK6float2PiS2_iS2__param_5];
	ld.param.u64 	%rd16, [_Z15KerneljumpFloodiiPK6float2PiS2_iS2__param_6];
	cvta.to.global.u64 	%rd1, %rd13;
	cvta.to.global.u64 	%rd2, %rd15;
	cvta.to.global.u64 	%rd3, %rd16;
	cvta.to.global.u64 	%rd17, %rd14;
	mov.u32 	%r29, %tid.x;
	mov.u32 	%r30, %ctaid.x;
	mov.u32 	%r31, %ntid.x;
	mad.lo.s32 	%r1, %r30, %r31, %r29;
	mov.u32 	%r32, %tid.y;
	mov.u32 	%r33, %ctaid.y;
	mov.u32 	%r34, %ntid.y;
	mad.lo.s32 	%r2, %r33, %r34, %r32;
	mul.lo.s32 	%r3, %r2, %r26;
	add.s32 	%r4, %r3, %r1;
	mul.wide.s32 	%rd18, %r4, 4;
	add.s64 	%rd19, %rd17, %rd18;
	ld.global.u32 	%r5, [%rd19];
	setp.lt.s32 	%p6, %r5, 0;
	@%p6 bra 	$L__BB0_65;
	mul.wide.u32 	%rd20, %r5, 8;
	add.s64 	%rd4, %rd1, %rd20;
	sub.s32 	%r6, %r1, %r28;
	sub.s32 	%r7, %r2, %r28;
	setp.gt.s32 	%p7, %r6, -1;
	setp.lt.s32 	%p8, %r6, %r26;
	and.pred  	%p1, %p7, %p8;
	setp.gt.s32 	%p9, %r7, -1;
	setp.lt.s32 	%p10, %r7, %r27;
	and.pred  	%p2, %p9, %p10;
	and.pred  	%p12, %p1, %p2;
	not.pred 	%p13, %p12;
	@%p13 bra 	$L__BB0_9;
	mad.lo.s32 	%r8, %r7, %r26, %r6;
$L__BB0_3:
	atom.relaxed.global.cas.b32 	%r35, [%rd3], -1, %r8;
	setp.eq.s32 	%p14, %r35, %r8;
	@%p14 bra 	$L__BB0_3;
	mul.wide.s32 	%rd21, %r8, 4;
	add.s64 	%rd5, %rd2, %rd21;
	ld.global.u32 	%r9, [%rd5];
	setp.gt.s32 	%p15, %r9, -1;
	@%p15 bra 	$L__BB0_6;
	st.global.u32 	[%rd5], %r5;
	bra.uni 	$L__BB0_8;
$L__BB0_6:
	cvt.rn.f32.u32 	%f1, %r6;
	add.f32 	%f2, %f1, 0f3F000000;
	cvt.rn.f32.u32 	%f3, %r7;
	add.f32 	%f4, %f3, 0f3F000000;
	ld.global.v2.f32 	{%f5, %f6}, [%rd4];
	sub.f32 	%f7, %f5, %f2;
	sub.f32 	%f8, %f6, %f4;
	mul.f32 	%f9, %f8, %f8;
	fma.rn.f32 	%f10, %f7, %f7, %f9;
	mul.wide.u32 	%rd22, %r9, 8;
	add.s64 	%rd23, %rd1, %rd22;
	ld.global.v2.f32 	{%f11, %f12}, [%rd23];
	sub.f32 	%f13, %f11, %f2;
	sub.f32 	%f14, %f12, %f4;
	mul.f32 	%f15, %f14, %f14;
	fma.rn.f32 	%f16, %f13, %f13, %f15;
	setp.geu.f32 	%p16, %f10, %f16;
	@%p16 bra 	$L__BB0_8;
	st.global.u32 	[%rd5], %r5;
$L__BB0_8:
	atom.global.exch.b32 	%r36, [%rd3], -1;
$L__BB0_9:
	setp.gt.s32 	%p17, %r1, -1;
	setp.lt.s32 	%p18, %r1, %r26;
	and.pred  	%p3, %p17, %p18;
	and.pred  	%p19, %p3, %p2;
	not.pred 	%p20, %p19;
	@%p20 bra 	$L__BB0_17;
	mad.lo.s32 	%r10, %r7, %r26, %r1;
$L__BB0_11:
	atom.relaxed.global.cas.b32 	%r37, [%rd3], -1, %r10;
	setp.eq.s32 	%p21, %r37, %r10;
	@%p21 bra 	$L__BB0_11;
	mul.wide.s32 	%rd24, %r10, 4;
	add.s64 	%rd6, %rd2, %rd24;
	ld.global.u32 	%r11, [%rd6];
	setp.lt.s32 	%p22, %r11, 0;
	@%p22 bra 	$L__BB0_15;
	cvt.rn.f32.u32 	%f17, %r1;
	add.f32 	%f18, %f17, 0f3F000000;
	cvt.rn.f32.u32 	%f19, %r7;
	add.f32 	%f20, %f19, 0f3F000000;
	ld.global.v2.f32 	{%f21, %f22}, [%rd4];
	sub.f32 	%f23, %f21, %f18;
	sub.f32 	%f24, %f22, %f20;
	mul.f32 	%f25, %f24, %f24;
	fma.rn.f32 	%f26, %f23, %f23, %f25;
	mul.wide.u32 	%rd25, %r11, 8;
	add.s64 	%rd26, %rd1, %rd25;
	ld.global.v2.f32 	{%f27, %f28}, [%rd26];
	sub.f32 	%f29, %f27, %f18;
	sub.f32 	%f30, %f28, %f20;
	mul.f32 	%f31, %f30, %f30;
	fma.rn.f32 	%f32, %f29, %f29, %f31;
	setp.geu.f32 	%p23, %f26, %f32;
	@%p23 bra 	$L__BB0_16;
	st.global.u32 	[%rd6], %r5;
	bra.uni 	$L__BB0_16;
$L__BB0_15:
	st.global.u32 	[%rd6], %r5;
$L__BB0_16:
	atom.global.exch.b32 	%r38, [%rd3], -1;
$L__BB0_17:
	add.s32 	%r12, %r28, %r1;
	setp.gt.s32 	%p24, %r12, -1;
	setp.lt.s32 	%p25, %r12, %r26;
	and.pred  	%p4, %p24, %p25;
	and.pred  	%p26, %p4, %p2;
	not.pred 	%p27, %p26;
	@%p27 bra 	$L__BB0_25;
	mad.lo.s32 	%r13, %r7, %r26, %r12;
$L__BB0_19:
	atom.relaxed.global.cas.b32 	%r39, [%rd3], -1, %r13;
	setp.eq.s32 	%p28, %r39, %r13;
	@%p28 bra 	$L__BB0_19;
	mul.wide.s32 	%rd27, %r13, 4;
	add.s64 	%rd7, %rd2, %rd27;
	ld.global.u32 	%r14, [%rd7];
	setp.lt.s32 	%p29, %r14, 0;
	@%p29 bra 	$L__BB0_23;
	cvt.rn.f32.u32 	%f33, %r12;
	add.f32 	%f34, %f33, 0f3F000000;
	cvt.rn.f32.u32 	%f35, %r7;
	add.f32 	%f36, %f35, 0f3F000000;
	ld.global.v2.f32 	{%f37, %f38}, [%rd4];
	sub.f32 	%f39, %f37, %f34;
	sub.f32 	%f40, %f38, %f36;
	mul.f32 	%f41, %f40, %f40;
	fma.rn.f32 	%f42, %f39, %f39, %f41;
	mul.wide.u32 	%rd28, %r14, 8;
	add.s64 	%rd29, %rd1, %rd28;
	ld.global.v2.f32 	{%f43, %f44}, [%rd29];
	sub.f32 	%f45, %f43, %f34;
	sub.f32 	%f46, %f44, %f36;
	mul.f32 	%f47, %f46, %f46;
	fma.rn.f32 	%f48, %f45, %f45, %f47;
	setp.geu.f32 	%p30, %f42, %f48;
	@%p30 bra 	$L__BB0_24;
	st.global.u32 	[%rd7], %r5;
	bra.uni 	$L__BB0_24;
$L__BB0_23:
	st.global.u32 	[%rd7], %r5;
$L__BB0_24:
	atom.global.exch.b32 	%r40, [%rd3], -1;
$L__BB0_25:
	setp.ge.s32 	%p31, %r2, %r27;
	not.pred 	%p32, %p1;
	or.pred  	%p33, %p32, %p31;
	@%p33 bra 	$L__BB0_33;
	add.s32 	%r15, %r3, %r6;
$L__BB0_27:
	atom.relaxed.global.cas.b32 	%r41, [%rd3], -1, %r15;
	setp.eq.s32 	%p34, %r41, %r15;
	@%p34 bra 	$L__BB0_27;
	mul.wide.s32 	%rd30, %r15, 4;
	add.s64 	%rd8, %rd2, %rd30;
	ld.global.u32 	%r16, [%rd8];
	setp.lt.s32 	%p35, %r16, 0;
	@%p35 bra 	$L__BB0_31;
	cvt.rn.f32.u32 	%f49, %r6;
	add.f32 	%f50, %f49, 0f3F000000;
	cvt.rn.f32.u32 	%f51, %r2;
	add.f32 	%f52, %f51, 0f3F000000;
	ld.global.v2.f32 	{%f53, %f54}, [%rd4];
	sub.f32 	%f55, %f53, %f50;
	sub.f32 	%f56, %f54, %f52;
	mul.f32 	%f57, %f56, %f56;
	fma.rn.f32 	%f58, %f55, %f55, %f57;
	mul.wide.u32 	%rd31, %r16, 8;
	add.s64 	%rd32, %rd1, %rd31;
	ld.global.v2.f32 	{%f59, %f60}, [%rd32];
	sub.f32 	%f61, %f59, %f50;
	sub.f32 	%f62, %f60, %f52;
	mul.f32 	%f63, %f62, %f62;
	fma.rn.f32 	%f64, %f61, %f61, %f63;
	setp.geu.f32 	%p36, %f58, %f64;
	@%p36 bra 	$L__BB0_32;
	st.global.u32 	[%rd8], %r5;
	bra.uni 	$L__BB0_32;
$L__BB0_31:
	st.global.u32 	[%rd8], %r5;
$L__BB0_32:
	atom.global.exch.b32 	%r42, [%rd3], -1;
$L__BB0_33:
	setp.ge.s32 	%p37, %r2, %r27;
	not.pred 	%p38, %p4;
	or.pred  	%p39, %p38, %p37;
	@%p39 bra 	$L__BB0_41;
	add.s32 	%r17, %r4, %r28;
$L__BB0_35:
	atom.relaxed.global.cas.b32 	%r43, [%rd3], -1, %r17;
	setp.eq.s32 	%p40, %r43, %r17;
	@%p40 bra 	$L__BB0_35;
	mul.wide.s32 	%rd33, %r17, 4;
	add.s64 	%rd9, %rd2, %rd33;
	ld.global.u32 	%r18, [%rd9];
	setp.lt.s32 	%p41, %r18, 0;
	@%p41 bra 	$L__BB0_39;
	cvt.rn.f32.u32 	%f65, %r12;
	add.f32 	%f66, %f65, 0f3F000000;
	cvt.rn.f32.u32 	%f67, %r2;
	add.f32 	%f68, %f67, 0f3F000000;
	ld.global.v2.f32 	{%f69, %f70}, [%rd4];
	sub.f32 	%f71, %f69, %f66;
	sub.f32 	%f72, %f70, %f68;
	mul.f32 	%f73, %f72, %f72;
	fma.rn.f32 	%f74, %f71, %f71, %f73;
	mul.wide.u32 	%rd34, %r18, 8;
	add.s64 	%rd35, %rd1, %rd34;
	ld.global.v2.f32 	{%f75, %f76}, [%rd35];
	sub.f32 	%f77, %f75, %f66;
	sub.f32 	%f78, %f76, %f68;
	mul.f32 	%f79, %f78, %f78;
	fma.rn.f32 	%f80, %f77, %f77, %f79;
	setp.geu.f32 	%p42, %f74, %f80;
	@%p42 bra 	$L__BB0_40;
	st.global.u32 	[%rd9], %r5;
	bra.uni 	$L__BB0_40;
$L__BB0_39:
	st.global.u32 	[%rd9], %r5;
$L__BB0_40:
	atom.global.exch.b32 	%r44, [%rd3], -1;
$L__BB0_41:
	add.s32 	%r19, %r28, %r2;
	setp.gt.s32 	%p43, %r19, -1;
	setp.lt.s32 	%p44, %r19, %r27;
	and.pred  	%p5, %p43, %p44;
	and.pred  	%p46, %p1, %p5;
	not.pred 	%p47, %p46;
	@%p47 bra 	$L__BB0_49;
	mad.lo.s32 	%r20, %r19, %r26, %r6;
$L__BB0_43:
	atom.relaxed.global.cas.b32 	%r45, [%rd3], -1, %r20;
	setp.eq.s32 	%p48, %r45, %r20;
	@%p48 bra 	$L__BB0_43;
	mul.wide.s32 	%rd36, %r20, 4;
	add.s64 	%rd10, %rd2, %rd36;
	ld.global.u32 	%r21, [%rd10];
	setp.lt.s32 	%p49, %r21, 0;
	@%p49 bra 	$L__BB0_47;
	cvt.rn.f32.u32 	%f81, %r6;
	add.f32 	%f82, %f81, 0f3F000000;
	cvt.rn.f32.u32 	%f83, %r19;
	add.f32 	%f84, %f83, 0f3F000000;
	ld.global.v2.f32 	{%f85, %f86}, [%rd4];
	sub.f32 	%f87, %f85, %f82;
	sub.f32 	%f88, %f86, %f84;
	mul.f32 	%f89, %f88, %f88;
	fma.rn.f32 	%f90, %f87, %f87, %f89;
	mul.wide.u32 	%rd37, %r21, 8;
	add.s64 	%rd38, %rd1, %rd37;
	ld.global.v2.f32 	{%f91, %f92}, [%rd38];
	sub.f32 	%f93, %f91, %f82;
	sub.f32 	%f94, %f92, %f84;
	mul.f32 	%f95, %f94, %f94;
	fma.rn.f32 	%f96, %f93, %f93, %f95;
	setp.geu.f32 	%p50, %f90, %f96;
	@%p50 bra 	$L__BB0_48;
	st.global.u32 	[%rd10], %r5;
	bra.uni 	$L__BB0_48;
$L__BB0_47:
	st.global.u32 	[%rd10], %r5;
$L__BB0_48:
	atom.global.exch.b32 	%r46, [%rd3], -1;
$L__BB0_49:
	and.pred  	%p51, %p3, %p5;
	not.pred 	%p52, %p51;
	@%p52 bra 	$L__BB0_57;
	mad.lo.s32 	%r22, %r19, %r26, %r1;
$L__BB0_51:
	atom.relaxed.global.cas.b32 	%r47, [%rd3], -1, %r22;
	setp.eq.s32 	%p53, %r47, %r22;
	@%p53 bra 	$L__BB0_51;
	mul.wide.s32 	%rd39, %r22, 4;
	add.s64 	%rd11, %rd2, %rd39;
	ld.global.u32 	%r23, [%rd11];
	setp.lt.s32 	%p54, %r23, 0;
	@%p54 bra 	$L__BB0_55;
	cvt.rn.f32.u32 	%f97, %r1;
	add.f32 	%f98, %f97, 0f3F000000;
	cvt.rn.f32.u32 	%f99, %r19;
	add.f32 	%f100, %f99, 0f3F000000;
	ld.global.v2.f32 	{%f101, %f102}, [%rd4];
	sub.f32 	%f103, %f101, %f98;
	sub.f32 	%f104, %f102, %f100;
	mul.f32 	%f105, %f104, %f104;
	fma.rn.f32 	%f106, %f103, %f103, %f105;
	mul.wide.u32 	%rd40, %r23, 8;
	add.s64 	%rd41, %rd1, %rd40;
	ld.global.v2.f32 	{%f107, %f108}, [%rd41];
	sub.f32 	%f109, %f107, %f98;
	sub.f32 	%f110, %f108, %f100;
	mul.f32 	%f111, %f110, %f110;
	fma.rn.f32 	%f112, %f109, %f109, %f111;
	setp.geu.f32 	%p55, %f106, %f112;
	@%p55 bra 	$L__BB0_56;
	st.global.u32 	[%rd11], %r5;
	bra.uni 	$L__BB0_56;
$L__BB0_55:
	st.global.u32 	[%rd11], %r5;
$L__BB0_56:
	atom.global.exch.b32 	%r48, [%rd3], -1;
$L__BB0_57:
	and.pred  	%p56, %p4, %p5;
	not.pred 	%p57, %p56;
	@%p57 bra 	$L__BB0_65;
	mad.lo.s32 	%r24, %r19, %r26, %r12;
$L__BB0_59:
	atom.relaxed.global.cas.b32 	%r49, [%rd3], -1, %r24;
	setp.eq.s32 	%p58, %r49, %r24;
	@%p58 bra 	$L__BB0_59;
	mul.wide.s32 	%rd42, %r24, 4;
	add.s64 	%rd12, %rd2, %rd42;
	ld.global.u32 	%r25, [%rd12];
	setp.lt.s32 	%p59, %r25, 0;
	@%p59 bra 	$L__BB0_63;
	cvt.rn.f32.u32 	%f113, %r12;
	add.f32 	%f114, %f113, 0f3F000000;
	cvt.rn.f32.u32 	%f115, %r19;
	add.f32 	%f116, %f115, 0f3F000000;
	ld.global.v2.f32 	{%f117, %f118}, [%rd4];
	sub.f32 	%f119, %f117, %f114;
	sub.f32 	%f120, %f118, %f116;
	mul.f32 	%f121, %f120, %f120;
	fma.rn.f32 	%f122, %f119, %f119, %f121;
	mul.wide.u32 	%rd43, %r25, 8;
	add.s64 	%rd44, %rd1, %rd43;
	ld.global.v2.f32 	{%f123, %f124}, [%rd44];
	sub.f32 	%f125, %f123, %f114;
	sub.f32 	%f126, %f124, %f116;
	mul.f32 	%f127, %f126, %f126;
	fma.rn.f32 	%f128, %f125, %f125, %f127;
	setp.geu.f32 	%p60, %f122, %f128;
	@%p60 bra 	$L__BB0_64;
	st.global.u32 	[%rd12], %r5;
	bra.uni 	$L__BB0_64;
$L__BB0_63:
	st.global.u32 	[%rd12], %r5;
$L__BB0_64:
	atom.global.exch.b32 	%r50, [%rd3], -1;
$L__BB0_65:
	ret;

}
	// .globl	_Z4drawP7mypointPfS1_ii
.visible .entry _Z4drawP7mypointPfS1_ii(
	.param .u64 .ptr .align 1 _Z4drawP7mypointPfS1_ii_param_0,
	.param .u64 .ptr .align 1 _Z4drawP7mypointPfS1_ii_param_1,
	.param .u64 .ptr .align 1 _Z4drawP7mypointPfS1_ii_param_2,
	.param .u32 _Z4drawP7mypointPfS1_ii_param_3,
	.param .u32 _Z4drawP7mypointPfS1_ii_param_4
)
{
	.reg .pred 	%p<26>;
	.reg .b16 	%rs<8>;
	.reg .b32 	%r<69>;
	.reg .b32 	%f<121>;
	.reg .b64 	%rd<26>;

	ld.param.u64 	%rd10, [_Z4drawP7mypointPfS1_ii_param_0];
	ld.param.u64 	%rd11, [_Z4drawP7mypointPfS1_ii_param_1];
	ld.param.u64 	%rd12, [_Z4drawP7mypointPfS1_ii_param_2];
	ld.param.u32 	%r25, [_Z4drawP7mypointPfS1_ii_param_3];
	ld.param.u32 	%r26, [_Z4drawP7mypointPfS1_ii_param_4];
	cvta.to.global.u64 	%rd1, %rd12;
	cvta.to.global.u64 	%rd2, %rd11;
	mov.u32 	%r1, %tid.x;
	mov.u32 	%r2, %ctaid.x;
	ld.global.f32 	%f11, [%rd2];
	cvt.rn.f32.u32 	%f1, %r1;
	sub.f32 	%f12, %f11, %f1;
	ld.global.f32 	%f13, [%rd1];
	cvt.rn.f32.u32 	%f2, %r2;
	sub.f32 	%f14, %f13, %f2;
	mul.f32 	%f15, %f14, %f14;
	fma.rn.f32 	%f118, %f12, %f12, %f15;
	setp.lt.s32 	%p1, %r25, 1;
	mov.b32 	%r68, 0;
	@%p1 bra 	$L__BB1_12;
	and.b32  	%r3, %r25, 7;
	setp.lt.u32 	%p2, %r25, 8;
	mov.b32 	%r63, 0;
	mov.u32 	%r68, %r63;
	@%p2 bra 	$L__BB1_4;
	and.b32  	%r63, %r25, 2147483640;
	add.s64 	%rd25, %rd2, 16;
	add.s64 	%rd24, %rd1, 16;
	mov.b32 	%r57, 0;
	mov.u32 	%r68, %r57;
$L__BB1_3:
	.pragma "nounroll";
	ld.global.f32 	%f16, [%rd25+-16];
	sub.f32 	%f17, %f16, %f1;
	ld.global.f32 	%f18, [%rd24+-16];
	sub.f32 	%f19, %f18, %f2;
	mul.f32 	%f20, %f19, %f19;
	fma.rn.f32 	%f21, %f17, %f17, %f20;
	setp.lt.f32 	%p3, %f21, %f118;
	selp.b32 	%r31, %r57, %r68, %p3;
	selp.f32 	%f22, %f21, %f118, %p3;
	ld.global.f32 	%f23, [%rd25+-12];
	sub.f32 	%f24, %f23, %f1;
	ld.global.f32 	%f25, [%rd24+-12];
	sub.f32 	%f26, %f25, %f2;
	mul.f32 	%f27, %f26, %f26;
	fma.rn.f32 	%f28, %f24, %f24, %f27;
	setp.lt.f32 	%p4, %f28, %f22;
	add.s32 	%r32, %r57, 1;
	selp.b32 	%r33, %r32, %r31, %p4;
	selp.f32 	%f29, %f28, %f22, %p4;
	ld.global.f32 	%f30, [%rd25+-8];
	sub.f32 	%f31, %f30, %f1;
	ld.global.f32 	%f32, [%rd24+-8];
	sub.f32 	%f33, %f32, %f2;
	mul.f32 	%f34, %f33, %f33;
	fma.rn.f32 	%f35, %f31, %f31, %f34;
	setp.lt.f32 	%p5, %f35, %f29;
	add.s32 	%r34, %r57, 2;
	selp.b32 	%r35, %r34, %r33, %p5;
	selp.f32 	%f36, %f35, %f29, %p5;
	ld.global.f32 	%f37, [%rd25+-4];
	sub.f32 	%f38, %f37, %f1;
	ld.global.f32 	%f39, [%rd24+-4];
	sub.f32 	%f40, %f39, %f2;
	mul.f32 	%f41, %f40, %f40;
	fma.rn.f32 	%f42, %f38, %f38, %f41;
	setp.lt.f32 	%p6, %f42, %f36;
	add.s32 	%r36, %r57, 3;
	selp.b32 	%r37, %r36, %r35, %p6;
	selp.f32 	%f43, %f42, %f36, %p6;
	ld.global.f32 	%f44, [%rd25];
	sub.f32 	%f45, %f44, %f1;
	ld.global.f32 	%f46, [%rd24];
	sub.f32 	%f47, %f46, %f2;
	mul.f32 	%f48, %f47, %f47;
	fma.rn.f32 	%f49, %f45, %f45, %f48;
	setp.lt.f32 	%p7, %f49, %f43;
	add.s32 	%r38, %r57, 4;
	selp.b32 	%r39, %r38, %r37, %p7;
	selp.f32 	%f50, %f49, %f43, %p7;
	ld.global.f32 	%f51, [%rd25+4];
	sub.f32 	%f52, %f51, %f1;
	ld.global.f32 	%f53, [%rd24+4];
	sub.f32 	%f54, %f53, %f2;
	mul.f32 	%f55, %f54, %f54;
	fma.rn.f32 	%f56, %f52, %f52, %f55;
	setp.lt.f32 	%p8, %f56, %f50;
	add.s32 	%r40, %r57, 5;
	selp.b32 	%r41, %r40, %r39, %p8;
	selp.f32 	%f57, %f56, %f50, %p8;
	ld.global.f32 	%f58, [%rd25+8];
	sub.f32 	%f59, %f58, %f1;
	ld.global.f32 	%f60, [%rd24+8];
	sub.f32 	%f61, %f60, %f2;
	mul.f32 	%f62, %f61, %f61;
	fma.rn.f32 	%f63, %f59, %f59, %f62;
	setp.lt.f32 	%p9, %f63, %f57;
	add.s32 	%r42, %r57, 6;
	selp.b32 	%r43, %r42, %r41, %p9;
	selp.f32 	%f64, %f63, %f57, %p9;
	ld.global.f32 	%f65, [%rd25+12];
	sub.f32 	%f66, %f65, %f1;
	ld.global.f32 	%f67, [%rd24+12];
	sub.f32 	%f68, %f67, %f2;
	mul.f32 	%f69, %f68, %f68;
	fma.rn.f32 	%f70, %f66, %f66, %f69;
	setp.lt.f32 	%p10, %f70, %f64;
	add.s32 	%r44, %r57, 7;
	selp.b32 	%r68, %r44, %r43, %p10;
	selp.f32 	%f118, %f70, %f64, %p10;
	add.s64 	%rd25, %rd25, 32;
	add.s64 	%rd24, %rd24, 32;
	add.s32 	%r57, %r57, 8;
	setp.ne.s32 	%p11, %r57, %r63;
	@%p11 bra 	$L__BB1_3;
$L__BB1_4:
	setp.eq.s32 	%p12, %r3, 0;
	@%p12 bra 	$L__BB1_12;
	and.b32  	%r12, %r25, 3;
	setp.lt.u32 	%p13, %r3, 4;
	@%p13 bra 	$L__BB1_7;
	mul.wide.u32 	%rd13, %r63, 4;
	add.s64 	%rd14, %rd2, %rd13;
	ld.global.f32 	%f71, [%rd14];
	sub.f32 	%f72, %f71, %f1;
	add.s64 	%rd15, %rd1, %rd13;
	ld.global.f32 	%f73, [%rd15];
	sub.f32 	%f74, %f73, %f2;
	mul.f32 	%f75, %f74, %f74;
	fma.rn.f32 	%f76, %f72, %f72, %f75;
	setp.lt.f32 	%p14, %f76, %f118;
	selp.b32 	%r46, %r63, %r68, %p14;
	selp.f32 	%f77, %f76, %f118, %p14;
	add.s32 	%r47, %r63, 1;
	ld.global.f32 	%f78, [%rd14+4];
	sub.f32 	%f79, %f78, %f1;
	ld.global.f32 	%f80, [%rd15+4];
	sub.f32 	%f81, %f80, %f2;
	mul.f32 	%f82, %f81, %f81;
	fma.rn.f32 	%f83, %f79, %f79, %f82;
	setp.lt.f32 	%p15, %f83, %f77;
	selp.b32 	%r48, %r47, %r46, %p15;
	selp.f32 	%f84, %f83, %f77, %p15;
	add.s32 	%r49, %r63, 2;
	ld.global.f32 	%f85, [%rd14+8];
	sub.f32 	%f86, %f85, %f1;
	ld.global.f32 	%f87, [%rd15+8];
	sub.f32 	%f88, %f87, %f2;
	mul.f32 	%f89, %f88, %f88;
	fma.rn.f32 	%f90, %f86, %f86, %f89;
	setp.lt.f32 	%p16, %f90, %f84;
	selp.b32 	%r50, %r49, %r48, %p16;
	selp.f32 	%f91, %f90, %f84, %p16;
	add.s32 	%r51, %r63, 3;
	ld.global.f32 	%f92, [%rd14+12];
	sub.f32 	%f93, %f92, %f1;
	ld.global.f32 	%f94, [%rd15+12];
	sub.f32 	%f95, %f94, %f2;
	mul.f32 	%f96, %f95, %f95;
	fma.rn.f32 	%f97, %f93, %f93, %f96;
	setp.lt.f32 	%p17, %f97, %f91;
	selp.b32 	%r68, %r51, %r50, %p17;
	selp.f32 	%f118, %f97, %f91, %p17;
	add.s32 	%r63, %r63, 4;
$L__BB1_7:
	setp.eq.s32 	%p18, %r12, 0;
	@%p18 bra 	$L__BB1_12;
	setp.eq.s32 	%p19, %r12, 1;
	@%p19 bra 	$L__BB1_10;
	mul.wide.u32 	%rd16, %r63, 4;
	add.s64 	%rd17, %rd2, %rd16;
	ld.global.f32 	%f98, [%rd17];
	sub.f32 	%f99, %f98, %f1;
	add.s64 	%rd18, %rd1, %rd16;
	ld.global.f32 	%f100, [%rd18];
	sub.f32 	%f101, %f100, %f2;
	mul.f32 	%f102, %f101, %f101;
	fma.rn.f32 	%f103, %f99, %f99, %f102;
	setp.lt.f32 	%p20, %f103, %f118;
	selp.b32 	%r53, %r63, %r68, %p20;
	selp.f32 	%f104, %f103, %f118, %p20;
	add.s32 	%r54, %r63, 1;
	ld.global.f32 	%f105, [%rd17+4];
	sub.f32 	%f106, %f105, %f1;
	ld.global.f32 	%f107, [%rd18+4];
	sub.f32 	%f108, %f107, %f2;
	mul.f32 	%f109, %f108, %f108;
	fma.rn.f32 	%f110, %f106, %f106, %f109;
	setp.lt.f32 	%p21, %f110, %f104;
	selp.b32 	%r68, %r54, %r53, %p21;
	selp.f32 	%f118, %f110, %f104, %p21;
	add.s32 	%r63, %r63, 2;
$L__BB1_10:
	and.b32  	%r55, %r25, 1;
	setp.eq.b32 	%p22, %r55, 1;
	not.pred 	%p23, %p22;
	@%p23 bra 	$L__BB1_12;
	mul.wide.u32 	%rd19, %r63, 4;
	add.s64 	%rd20, %rd2, %rd19;
	ld.global.f32 	%f111, [%rd20];
	sub.f32 	%f112, %f111, %f1;
	add.s64 	%rd21, %rd1, %rd19;
	ld.global.f32 	%f113, [%rd21];
	sub.f32 	%f114, %f113, %f2;
	mul.f32 	%f115, %f114, %f114;
	fma.rn.f32 	%f116, %f112, %f112, %f115;
	setp.lt.f32 	%p24, %f116, %f118;
	selp.b32 	%r68, %r63, %r68, %p24;
$L__BB1_12:
	mad.lo.s32 	%r56, %r26, %r2, %r1;
	cvta.to.global.u64 	%rd22, %rd10;
	mul.wide.s32 	%rd23, %r56, 4;
	add.s64 	%rd9, %rd22, %rd23;
	mov.b16 	%rs4, 0;
	st.global.u8 	[%rd9], %rs4;
	setp.gt.u32 	%p25, %r68, 249;
	@%p25 bra 	$L__BB1_14;
	cvt.u16.u32 	%rs7, %r68;
	st.global.u8 	[%rd9+1], %rs7;
	bra.uni 	$L__BB1_15;
$L__BB1_14:
	cvt.u16.u32 	%rs5, %r68;
	sub.s16 	%rs6, -12, %rs5;
	st.global.u8 	[%rd9+1], %rs6;
	add.s16 	%rs7, %rs5, 6;
$L__BB1_15:
	st.global.u8 	[%rd9+2], %rs7;
	ret;

}


// ===== COMPILED SASS (sm_100) =====

	.target	sm_100

	.elftype	@"ET_EXEC"


//--------------------- .note.nv.tkinfo           --------------------------
	.section	.note.nv.tkinfo,"",@"SHT_NOTE"
	.sectionflags	@"SHF_NOTE_NV_TKINFO"
	.tkinfo
        /*0018*/ 	.word	0x00000002
        /*0030*/ 	.string	""
        /*0030*/ 	.string	"ptxas"
        /*0030*/ 	.string	"Cuda compilation tools, release 13.0, V13.0.88"
        /*0030*/ 	.string	"Build cuda_13.0.r13.0/compiler.36424714_0"
        /*0030*/ 	.string	"-arch sm_100 -m 64 "



//--------------------- .note.nv.cuinfo           --------------------------
	.section	.note.nv.cuinfo,"",@"SHT_NOTE"
	.sectionflags	@"SHF_NOTE_NV_CUINFO"
        /*0018*/ 	.short	0x0002
        /*001a*/ 	.short	0x0064
        /*001c*/ 	.short	0x0082
	.zero		2


//--------------------- .nv.info                  --------------------------
	.section	.nv.info,"",@"SHT_CUDA_INFO"
	.align	4


	//----- nvinfo : EIATTR_REGCOUNT
	.align		4
        /*0000*/ 	.byte	0x04, 0x2f
        /*0002*/ 	.short	(.L_1 - .L_0)
	.align		4
.L_0:
        /*0004*/ 	.word	index@(_Z15KerneljumpFloodiiPK6float2PiS2_iS2_)
        /*0008*/ 	.word	0x0000001a


	//----- nvinfo : EIATTR_FRAME_SIZE
	.align		4
.L_1:
        /*000c*/ 	.byte	0x04, 0x11
        /*000e*/ 	.short	(.L_3 - .L_2)
	.align		4
.L_2:
        /*0010*/ 	.word	index@(_Z15KerneljumpFloodiiPK6float2PiS2_iS2_)
        /*0014*/ 	.word	0x00000000


	//----- nvinfo : EIATTR_REGCOUNT
	.align		4
.L_3:
        /*0018*/ 	.byte	0x04, 0x2f
        /*001a*/ 	.short	(.L_5 - .L_4)
	.align		4
.L_4:
        /*001c*/ 	.word	index@(_Z4drawP7mypointPfS1_ii)
        /*0020*/ 	.word	0x0000001e


	//----- nvinfo : EIATTR_FRAME_SIZE
	.align		4
.L_5:
        /*0024*/ 	.byte	0x04, 0x11
        /*0026*/ 	.short	(.L_7 - .L_6)
	.align		4
.L_6:
        /*0028*/ 	.word	index@(_Z4drawP7mypointPfS1_ii)
        /*002c*/ 	.word	0x00000000


	//----- nvinfo : EIATTR_MIN_STACK_SIZE
	.align		4
.L_7:
        /*0030*/ 	.byte	0x04, 0x12
        /*0032*/ 	.short	(.L_9 - .L_8)
	.align		4
.L_8:
        /*0034*/ 	.word	index@(_Z4drawP7mypointPfS1_ii)
        /*0038*/ 	.word	0x00000000


	//----- nvinfo : EIATTR_MIN_STACK_SIZE
	.align		4
.L_9:
        /*003c*/ 	.byte	0x04, 0x12
        /*003e*/ 	.short	(.L_11 - .L_10)
	.align		4
.L_10:
        /*0040*/ 	.word	index@(_Z15KerneljumpFloodiiPK6float2PiS2_iS2_)
        /*0044*/ 	.word	0x00000000
.L_11:


//--------------------- .nv.compat                --------------------------
	.section	.nv.compat,"",@"SHT_CUDA_COMPAT_INFO"
	.align	4
        /*0000*/ 	.byte	0x02, 0x09, 0x00, 0x00, 0x02, 0x02, 0x01, 0x00, 0x02, 0x05, 0x05, 0x00, 0x03, 0x07, 0x01, 0x01
        /*0010*/ 	.byte	0x02, 0x03, 0x00, 0x00, 0x02, 0x06, 0x01, 0x00, 0x04, 0x0b, 0x08, 0x00, 0x09, 0x00, 0x00, 0x00
        /*0020*/ 	.byte	0x00, 0x00, 0x00, 0x00


//--------------------- .nv.info._Z4drawP7mypointPfS1_ii --------------------------
	.section	.nv.info._Z4drawP7mypointPfS1_ii,"",@"SHT_CUDA_INFO"
	.sectionflags	@""
	.align	4


	//----- nvinfo : EIATTR_CUDA_API_VERSION
	.align		4
        /*0000*/ 	.byte	0x04, 0x37
        /*0002*/ 	.short	(.L_13 - .L_12)
.L_12:
        /*0004*/ 	.word	0x00000082


	//----- nvinfo : EIATTR_KPARAM_INFO
	.align		4
.L_13:
        /*0008*/ 	.byte	0x04, 0x17
        /*000a*/ 	.short	(.L_15 - .L_14)
.L_14:
        /*000c*/ 	.word	0x00000000
        /*0010*/ 	.short	0x0004
        /*0012*/ 	.short	0x001c
        /*0014*/ 	.byte	0x00, 0xf0, 0x11, 0x00


	//----- nvinfo : EIATTR_KPARAM_INFO
	.align		4
.L_15:
        /*0018*/ 	.byte	0x04, 0x17
        /*001a*/ 	.short	(.L_17 - .L_16)
.L_16:
        /*001c*/ 	.word	0x00000000
        /*0020*/ 	.short	0x0003
        /*0022*/ 	.short	0x0018
        /*0024*/ 	.byte	0x00, 0xf0, 0x11, 0x00


	//----- nvinfo : EIATTR_KPARAM_INFO
	.align		4
.L_17:
        /*0028*/ 	.byte	0x04, 0x17
        /*002a*/ 	.short	(.L_19 - .L_18)
.L_18:
        /*002c*/ 	.word	0x00000000
        /*0030*/ 	.short	0x0002
        /*0032*/ 	.short	0x0010
        /*0034*/ 	.byte	0x00, 0xf5, 0x21, 0x00


	//----- nvinfo : EIATTR_KPARAM_INFO
	.align		4
.L_19:
        /*0038*/ 	.byte	0x04, 0x17
        /*003a*/ 	.short	(.L_21 - .L_20)
.L_20:
        /*003c*/ 	.word	0x00000000
        /*0040*/ 	.short	0x0001
        /*0042*/ 	.short	0x0008
        /*0044*/ 	.byte	0x00, 0xf5, 0x21, 0x00


	//----- nvinfo : EIATTR_KPARAM_INFO
	.align		4
.L_21:
        /*0048*/ 	.byte	0x04, 0x17
        /*004a*/ 	.short	(.L_23 - .L_22)
.L_22:
        /*004c*/ 	.word	0x00000000
        /*0050*/ 	.short	0x0000
        /*0052*/ 	.short	0x0000
        /*0054*/ 	.byte	0x00, 0xf5, 0x21, 0x00


	//----- nvinfo : EIATTR_SPARSE_MMA_MASK
	.align		4
.L_23:
        /*0058*/ 	.byte	0x03, 0x50
        /*005a*/ 	.short	0x0000


	//----- nvinfo : EIATTR_MAXREG_COUNT
	.align		4
        /*005c*/ 	.byte	0x03, 0x1b
        /*005e*/ 	.short	0x00ff


	//----- nvinfo : EIATTR_MERCURY_ISA_VERSION
	.align		4
        /*0060*/ 	.byte	0x03, 0x5f
        /*0062*/ 	.short	0x0101


	//----- nvinfo : EIATTR_VRC_CTA_INIT_COUNT
	.align		4
        /*0064*/ 	.byte	0x02, 0x4a
	.zero		1
	.zero		1


	//----- nvinfo : EIATTR_EXIT_INSTR_OFFSETS
	.align		4
        /*0068*/ 	.byte	0x04, 0x1c
        /*006a*/ 	.short	(.L_25 - .L_24)


	//   ....[0]....
.L_24:
        /*006c*/ 	.word	0x00000d90


	//----- nvinfo : EIATTR_CBANK_PARAM_SIZE
	.align		4
.L_25:
        /*0070*/ 	.byte	0x03, 0x19
        /*0072*/ 	.short	0x0020


	//----- nvinfo : EIATTR_PARAM_CBANK
	.align		4
        /*0074*/ 	.byte	0x04, 0x0a
        /*0076*/ 	.short	(.L_27 - .L_26)
	.align		4
.L_26:
        /*0078*/ 	.word	index@(.nv.constant0._Z4drawP7mypointPfS1_ii)
        /*007c*/ 	.short	0x0380
        /*007e*/ 	.short	0x0020


	//----- nvinfo : EIATTR_SW_WAR
	.align		4
.L_27:
        /*0080*/ 	.byte	0x04, 0x36
        /*0082*/ 	.short	(.L_29 - .L_28)
.L_28:
        /*0084*/ 	.word	0x00000008
.L_29:


//--------------------- .nv.info._Z15KerneljumpFloodiiPK6float2PiS2_iS2_ --------------------------
	.section	.nv.info._Z15KerneljumpFloodiiPK6float2PiS2_iS2_,"",@"SHT_CUDA_INFO"
	.sectionflags	@""
	.align	4


	//----- nvinfo : EIATTR_CUDA_API_VERSION
	.align		4
        /*0000*/ 	.byte	0x04, 0x37
        /*0002*/ 	.short	(.L_31 - .L_30)
.L_30:
        /*0004*/ 	.word	0x00000082


	//----- nvinfo : EIATTR_KPARAM_INFO
	.align		4
.L_31:
        /*0008*/ 	.byte	0x04, 0x17
        /*000a*/ 	.short	(.L_33 - .L_32)
.L_32:
        /*000c*/ 	.word	0x00000000
        /*0010*/ 	.short	0x0006
        /*0012*/ 	.short	0x0028
        /*0014*/ 	.byte	0x00, 0xf5, 0x21, 0x00


	//----- nvinfo : EIATTR_KPARAM_INFO
	.align		4
.L_33:
        /*0018*/ 	.byte	0x04, 0x17
        /*001a*/ 	.short	(.L_35 - .L_34)
.L_34:
        /*001c*/ 	.word	0x00000000
        /*0020*/ 	.short	0x0005
        /*0022*/ 	.short	0x0020
        /*0024*/ 	.byte	0x00, 0xf0, 0x11, 0x00


	//----- nvinfo : EIATTR_KPARAM_INFO
	.align		4
.L_35:
        /*0028*/ 	.byte	0x04, 0x17
        /*002a*/ 	.short	(.L_37 - .L_36)
.L_36:
        /*002c*/ 	.word	0x00000000
        /*0030*/ 	.short	0x0004
        /*0032*/ 	.short	0x0018
        /*0034*/ 	.byte	0x00, 0xf5, 0x21, 0x00


	//----- nvinfo : EIATTR_KPARAM_INFO
	.align		4
.L_37:
        /*0038*/ 	.byte	0x04, 0x17
        /*003a*/ 	.short	(.L_39 - .L_38)
.L_38:
        /*003c*/ 	.word	0x00000000
        /*0040*/ 	.short	0x0003
        /*0042*/ 	.short	0x0010
        /*0044*/ 	.byte	0x00, 0xf5, 0x21, 0x00


	//----- nvinfo : EIATTR_KPARAM_INFO
	.align		4
.L_39:
        /*0048*/ 	.byte	0x04, 0x17
        /*004a*/ 	.short	(.L_41 - .L_40)
.L_40:
        /*004c*/ 	.word	0x00000000
        /*0050*/ 	.short	0x0002
        /*0052*/ 	.short	0x0008
        /*0054*/ 	.byte	0x00, 0xf5, 0x21, 0x00


	//----- nvinfo : EIATTR_KPARAM_INFO
	.align		4
.L_41:
        /*0058*/ 	.byte	0x04, 0x17
        /*005a*/ 	.short	(.L_43 - .L_42)
.L_42:
        /*005c*/ 	.word	0x00000000
        /*0060*/ 	.short	0x0001
        /*0062*/ 	.short	0x0004
        /*0064*/ 	.byte	0x00, 0xf0, 0x11, 0x00


	//----- nvinfo : EIATTR_KPARAM_INFO
	.align		4
.L_43:
        /*0068*/ 	.byte	0x04, 0x17
        /*006a*/ 	.short	(.L_45 - .L_44)
.L_44:
        /*006c*/ 	.word	0x00000000
        /*0070*/ 	.short	0x0000
        /*0072*/ 	.short	0x0000
        /*0074*/ 	.byte	0x00, 0xf0, 0x11, 0x00


	//----- nvinfo : EIATTR_SPARSE_MMA_MASK
	.align		4
.L_45:
        /*0078*/ 	.byte	0x03, 0x50
        /*007a*/ 	.short	0x0000


	//----- nvinfo : EIATTR_MAXREG_COUNT
	.align		4
        /*007c*/ 	.byte	0x03, 0x1b
        /*007e*/ 	.short	0x00ff


	//----- nvinfo : EIATTR_MERCURY_ISA_VERSION
	.align		4
        /*0080*/ 	.byte	0x03, 0x5f
        /*0082*/ 	.short	0x0101


	//----- nvinfo : EIATTR_VRC_CTA_INIT_COUNT
	.align		4
        /*0084*/ 	.byte	0x02, 0x4a
	.zero		1
	.zero		1


	//----- nvinfo : EIATTR_EXIT_INSTR_OFFSETS
	.align		4
        /*0088*/ 	.byte	0x04, 0x1c
        /*008a*/ 	.short	(.L_47 - .L_46)


	//   ....[0]....
.L_46:
        /*008c*/ 	.word	0x00000100


	//   ....[1]....
        /*0090*/ 	.word	0x00001480


	//   ....[2]....
        /*0094*/ 	.word	0x000016f0


	//----- nvinfo : EIATTR_CRS_STACK_SIZE
	.align		4
.L_47:
        /*0098*/ 	.byte	0x04, 0x1e
        /*009a*/ 	.short	(.L_49 - .L_48)
.L_48:
        /*009c*/ 	.word	0x00000000


	//----- nvinfo : EIATTR_CBANK_PARAM_SIZE
	.align		4
.L_49:
        /*00a0*/ 	.byte	0x03, 0x19
        /*00a2*/ 	.short	0x0030


	//----- nvinfo : EIATTR_PARAM_CBANK
	.align		4
        /*00a4*/ 	.byte	0x04, 0x0a
        /*00a6*/ 	.short	(.L_51 - .L_50)
	.align		4
.L_50:
        /*00a8*/ 	.word	index@(.nv.constant0._Z15KerneljumpFloodiiPK6float2PiS2_iS2_)
        /*00ac*/ 	.short	0x0380
        /*00ae*/ 	.short	0x0030


	//----- nvinfo : EIATTR_SW_WAR
	.align		4
.L_51:
        /*00b0*/ 	.byte	0x04, 0x36
        /*00b2*/ 	.short	(.L_53 - .L_52)
.L_52:
        /*00b4*/ 	.word	0x00000008
.L_53:


//--------------------- .nv.callgraph             --------------------------
	.section	.nv.callgraph,"",@"SHT_CUDA_CALLGRAPH"
	.align	4
	.sectionentsize	8
	.align		4
        /*0000*/ 	.word	0x00000000
	.align		4
        /*0004*/ 	.word	0xffffffff
	.align		4
        /*0008*/ 	.word	0x00000000
	.align		4
        /*000c*/ 	.word	0xfffffffe
	.align		4
        /*0010*/ 	.word	0x00000000
	.align		4
        /*0014*/ 	.word	0xfffffffd
	.align		4
        /*0018*/ 	.word	0x00000000
	.align		4
        /*001c*/ 	.word	0xfffffffc


//--------------------- .text._Z4drawP7mypointPfS1_ii --------------------------
	.section	.text._Z4drawP7mypointPfS1_ii,"ax",@progbits
	.align	128
        .global         _Z4drawP7mypointPfS1_ii
        .type           _Z4drawP7mypointPfS1_ii,@function
        .size           _Z4drawP7mypointPfS1_ii,(.L_x_60 - _Z4drawP7mypointPfS1_ii)
        .other          _Z4drawP7mypointPfS1_ii,@"STO_CUDA_ENTRY STV_DEFAULT"
_Z4drawP7mypointPfS1_ii:
.text._Z4drawP7mypointPfS1_ii:
[----:B------:R-:W-:Y:S08]  /*0000*/  LDC R1, c[0x0][0x37c] ;  /* 0x0000df00ff017b82 */ /* 0x000ff00000000800 */
[----:B------:R-:W0:Y:S01]  /*0010*/  LDC.64 R4, c[0x0][0x390] ;  /* 0x0000e400ff047b82 */ /* 0x000e220000000a00 */
[----:B------:R-:W0:Y:S07]  /*0020*/  LDCU.64 UR12, c[0x0][0x358] ;  /* 0x00006b00ff0c77ac */ /* 0x000e2e0008000a00 */
[----:B------:R-:W1:Y:S01]  /*0030*/  LDC.64 R2, c[0x0][0x388] ;  /* 0x0000e200ff027b82 */ /* 0x000e620000000a00 */
[----:B------:R-:W2:Y:S01]  /*0040*/  S2R R0, SR_TID.X ;  /* 0x0000000000007919 */ /* 0x000ea20000002100 */
[----:B------:R-:W3:Y:S01]  /*0050*/  LDCU UR8, c[0x0][0x398] ;  /* 0x00007300ff0877ac */ /* 0x000ee20008000800 */
[----:B0-----:R-:W4:Y:S04]  /*0060*/  LDG.E R5, desc[UR12][R4.64] ;  /* 0x0000000c04057981 */ /* 0x001f28000c1e1900 */
[----:B-1----:R-:W5:Y:S01]  /*0070*/  LDG.E R2, desc[UR12][R2.64] ;  /* 0x0000000c02027981 */ /* 0x002f62000c1e1900 */
[----:B------:R-:W0:Y:S01]  /*0080*/  S2UR UR11, SR_CTAID.X ;  /* 0x00000000000b79c3 */ /* 0x000e220000002500 */
[----:B---3--:R-:W-:Y:S01]  /*0090*/  UISETP.GE.AND UP0, UPT, UR8, 0x1, UPT ;  /* 0x000000010800788c */ /* 0x008fe2000bf06270 */
[----:B--2---:R-:W-:-:S02]  /*00a0*/  I2FP.F32.U32 R7, R0 ;  /* 0x0000000000077245 */ /* 0x004fc40000201000 */
[----:B0-----:R-:W-:-:S05]  /*00b0*/  I2FP.F32.U32 R6, UR11 ;  /* 0x0000000b00067c45 */ /* 0x001fca0008201000 */
[----:B----4-:R-:W-:-:S04]  /*00c0*/  FADD R8, R5, -R6 ;  /* 0x8000000605087221 */ /* 0x010fc80000000000 */
[----:B------:R-:W-:Y:S01]  /*00d0*/  FMUL R10, R8, R8 ;  /* 0x00000008080a7220 */ /* 0x000fe20000400000 */
[----:B------:R-:W-:Y:S02]  /*00e0*/  HFMA2 R8, -RZ, RZ, 0, 0 ;  /* 0x00000000ff087431 */ /* 0x000fe400000001ff */
[----:B-----5:R-:W-:-:S04]  /*00f0*/  FADD R9, R2, -R7 ;  /* 0x8000000702097221 */ /* 0x020fc80000000000 */
[----:B------:R-:W-:Y:S01]  /*0100*/  FFMA R10, R9, R9, R10 ;  /* 0x00000009090a7223 */ /* 0x000fe2000000000a */
[----:B------:R-:W-:Y:S06]  /*0110*/  BRA.U !UP0, `(.L_x_0) ;  /* 0x0000000908e47547 */ /* 0x000fec000b800000 */
[----:B------:R-:W-:Y:S01]  /*0120*/  UISETP.GE.U32.AND UP1, UPT, UR8, 0x8, UPT ;  /* 0x000000080800788c */ /* 0x000fe2000bf26070 */
[----:B------:R-:W-:Y:S01]  /*0130*/  CS2R R8, SRZ ;  /* 0x0000000000087805 */ /* 0x000fe2000001ff00 */
[----:B------:R-:W-:-:S04]  /*0140*/  ULOP3.LUT UR9, UR8, 0x7, URZ, 0xc0, !UPT ;  /* 0x0000000708097892 */ /* 0x000fc8000f8ec0ff */
[----:B------:R-:W-:-:S03]  /*0150*/  UISETP.NE.AND UP0, UPT, UR9, URZ, UPT ;  /* 0x000000ff0900728c */ /* 0x000fc6000bf05270 */
[----:B------:R-:W-:Y:S08]  /*0160*/  BRA.U !UP1, `(.L_x_1) ;  /* 0x0000000509747547 */ /* 0x000ff0000b800000 */
[----:B------:R-:W0:Y:S01]  /*0170*/  LDCU.64 UR6, c[0x0][0x388] ;  /* 0x00007100ff0677ac */ /* 0x000e220008000a00 */
[----:B------:R-:W-:Y:S01]  /*0180*/  HFMA2 R8, -RZ, RZ, 0, 0 ;  /* 0x00000000ff087431 */ /* 0x000fe200000001ff */
[----:B------:R-:W-:Y:S01]  /*0190*/  MOV R11, RZ ;  /* 0x000000ff000b7202 */ /* 0x000fe20000000f00 */
[----:B------:R-:W1:Y:S01]  /*01a0*/  LDCU.64 UR4, c[0x0][0x390] ;  /* 0x00007200ff0477ac */ /* 0x000e620008000a00 */
[----:B------:R-:W-:-:S06]  /*01b0*/  ULOP3.LUT UR10, UR8, 0x7ffffff8, URZ, 0xc0, !UPT ;  /* 0x7ffffff8080a7892 */ /* 0x000fcc000f8ec0ff */
[----:B------:R-:W-:Y:S01]  /*01c0*/  MOV R9, UR10 ;  /* 0x0000000a00097c02 */ /* 0x000fe20008000f00 */
[----:B0-----:R-:W-:Y:S02]  /*01d0*/  UIADD3 UR6, UP1, UPT, UR6, 0x10, URZ ;  /* 0x0000001006067890 */ /* 0x001fe4000ff3e0ff */
[----:B-1----:R-:W-:Y:S02]  /*01e0*/  UIADD3 UR4, UP2, UPT, UR4, 0x10, URZ ;  /* 0x0000001004047890 */ /* 0x002fe4000ff5e0ff */
[----:B------:R-:W-:Y:S02]  /*01f0*/  UIADD3.X UR7, UPT, UPT, URZ, UR7, URZ, UP1, !UPT ;  /* 0x00000007ff077290 */ /* 0x000fe40008ffe4ff */
[----:B------:R-:W-:Y:S01]  /*0200*/  MOV R4, UR6 ;  /* 0x0000000600047c02 */ /* 0x000fe20008000f00 */
[----:B------:R-:W-:Y:S01]  /*0210*/  UIADD3.X UR5, UPT, UPT, URZ, UR5, URZ, UP2, !UPT ;  /* 0x00000005ff057290 */ /* 0x000fe200097fe4ff */
[----:B------:R-:W-:Y:S02]  /*0220*/  MOV R2, UR4 ;  /* 0x0000000400027c02 */ /* 0x000fe40008000f00 */
[----:B------:R-:W-:-:S03]  /*0230*/  MOV R5, UR7 ;  /* 0x0000000700057c02 */ /* 0x000fc60008000f00 */
[----:B------:R-:W-:-:S07]  /*0240*/  MOV R3, UR5 ;  /* 0x0000000500037c02 */ /* 0x000fce0008000f00 */
.L_x_2:
[----:B------:R-:W2:Y:S04]  /*0250*/  LDG.E R25, desc[UR12][R2.64+-0x10] ;  /* 0xfffff00c02197981 */ /* 0x000ea8000c1e1900 */
[----:B------:R-:W3:Y:S04]  /*0260*/  LDG.E R22, desc[UR12][R4.64+-0x10] ;  /* 0xfffff00c04167981 */ /* 0x000ee8000c1e1900 */
[----:B------:R-:W4:Y:S04]  /*0270*/  LDG.E R23, desc[UR12][R2.64+-0xc] ;  /* 0xfffff40c02177981 */ /* 0x000f28000c1e1900 */
[----:B------:R-:W5:Y:S04]  /*0280*/  LDG.E R20, desc[UR12][R4.64+-0xc] ;  /* 0xfffff40c04147981 */ /* 0x000f68000c1e1900 */
        /* <DEDUP_REMOVED lines=8> */
[----:B------:R-:W5:Y:S01]  /*0310*/  LDG.E R21, desc[UR12][R2.64+0x8] ;  /* 0x0000080c02157981 */ /* 0x000f62000c1e1900 */
[----:B--2---:R-:W-:Y:S01]  /*0320*/  FADD R25, -R6, R25 ;  /* 0x0000001906197221 */ /* 0x004fe20000000100 */
[----:B---3--:R-:W-:-:S02]  /*0330*/  FADD R27, -R7, R22 ;  /* 0x00000016071b7221 */ /* 0x008fc40000000100 */
[----:B------:R-:W2:Y:S01]  /*0340*/  LDG.E R22, desc[UR12][R4.64+0x8] ;  /* 0x0000080c04167981 */ /* 0x000ea2000c1e1900 */
[----:B------:R-:W-:-:S03]  /*0350*/  FMUL R24, R25, R25 ;  /* 0x0000001919187220 */ /* 0x000fc60000400000 */
[----:B------:R-:W3:Y:S01]  /*0360*/  LDG.E R25, desc[UR12][R2.64+0xc] ;  /* 0x00000c0c02197981 */ /* 0x000ee2000c1e1900 */
[----:B------:R-:W-:-:S03]  /*0370*/  FFMA R27, R27, R27, R24 ;  /* 0x0000001b1b1b7223 */ /* 0x000fc60000000018 */
[----:B------:R0:W3:Y:S01]  /*0380*/  LDG.E R24, desc[UR12][R4.64+0xc] ;  /* 0x00000c0c04187981 */ /* 0x0000e2000c1e1900 */
[C---:B----4-:R-:W-:Y:S01]  /*0390*/  FADD R23, -R6.reuse, R23 ;  /* 0x0000001706177221 */ /* 0x050fe20000000100 */
[----:B-----5:R-:W-:Y:S01]  /*03a0*/  FADD R20, -R7, R20 ;  /* 0x0000001407147221 */ /* 0x020fe20000000100 */
[-C--:B------:R-:W-:Y:S02]  /*03b0*/  FSETP.GEU.AND P4, PT, R27, R10.reuse, PT ;  /* 0x0000000a1b00720b */ /* 0x080fe40003f8e000 */
[----:B------:R-:W-:Y:S01]  /*03c0*/  FMUL R23, R23, R23 ;  /* 0x0000001717177220 */ /* 0x000fe20000400000 */
[----:B------:R-:W-:Y:S01]  /*03d0*/  FADD R13, -R6, R13 ;  /* 0x0000000d060d7221 */ /* 0x000fe20000000100 */
[----:B------:R-:W-:Y:S02]  /*03e0*/  FSEL R27, R27, R10, !P4 ;  /* 0x0000000a1b1b7208 */ /* 0x000fe40006000000 */
[----:B------:R-:W-:Y:S01]  /*03f0*/  FFMA R20, R20, R20, R23 ;  /* 0x0000001414147223 */ /* 0x000fe20000000017 */
[----:B------:R-:W-:Y:S01]  /*0400*/  FADD R12, -R7, R12 ;  /* 0x0000000c070c7221 */ /* 0x000fe20000000100 */
[----:B------:R-:W-:-:S03]  /*0410*/  FMUL R13, R13, R13 ;  /* 0x0000000d0d0d7220 */ /* 0x000fc60000400000 */
[-C--:B------:R-:W-:Y:S01]  /*0420*/  FSETP.GEU.AND P5, PT, R20, R27.reuse, PT ;  /* 0x0000001b1400720b */ /* 0x080fe20003fae000 */
[----:B------:R-:W-:Y:S01]  /*0430*/  FFMA R13, R12, R12, R13 ;  /* 0x0000000c0c0d7223 */ /* 0x000fe2000000000d */
[----:B------:R-:W-:Y:S02]  /*0440*/  FADD R15, -R6, R15 ;  /* 0x0000000f060f7221 */ /* 0x000fe40000000100 */
[----:B------:R-:W-:Y:S01]  /*0450*/  FSEL R20, R20, R27, !P5 ;  /* 0x0000001b14147208 */ /* 0x000fe20006800000 */
[----:B------:R-:W-:Y:S01]  /*0460*/  FADD R14, -R7, R14 ;  /* 0x0000000e070e7221 */ /* 0x000fe20000000100 */
[----:B------:R-:W-:Y:S02]  /*0470*/  FMUL R15, R15, R15 ;  /* 0x0000000f0f0f7220 */ /* 0x000fe40000400000 */
[----:B------:R-:W-:Y:S01]  /*0480*/  FSETP.GEU.AND P3, PT, R13, R20, PT ;  /* 0x000000140d00720b */ /* 0x000fe20003f6e000 */
[----:B------:R-:W-:Y:S01]  /*0490*/  FADD R17, -R6, R17 ;  /* 0x0000001106117221 */ /* 0x000fe20000000100 */
[----:B------:R-:W-:-:S02]  /*04a0*/  FFMA R14, R14, R14, R15 ;  /* 0x0000000e0e0e7223 */ /* 0x000fc4000000000f */
[----:B------:R-:W-:Y:S01]  /*04b0*/  FSEL R13, R13, R20, !P3 ;  /* 0x000000140d0d7208 */ /* 0x000fe20005800000 */
[----:B------:R-:W-:Y:S01]  /*04c0*/  FADD R16, -R7, R16 ;  /* 0x0000001007107221 */ /* 0x000fe20000000100 */
[----:B------:R-:W-:Y:S02]  /*04d0*/  FMUL R17, R17, R17 ;  /* 0x0000001111117220 */ /* 0x000fe40000400000 */
[-C--:B------:R-:W-:Y:S01]  /*04e0*/  FSETP.GEU.AND P2, PT, R14, R13.reuse, PT ;  /* 0x0000000d0e00720b */ /* 0x080fe20003f4e000 */
[----:B------:R-:W-:Y:S01]  /*04f0*/  FADD R19, -R6, R19 ;  /* 0x0000001306137221 */ /* 0x000fe20000000100 */
[----:B------:R-:W-:Y:S02]  /*0500*/  FFMA R16, R16, R16, R17 ;  /* 0x0000001010107223 */ /* 0x000fe40000000011 */
[----:B------:R-:W-:Y:S01]  /*0510*/  FSEL R13, R14, R13, !P2 ;  /* 0x0000000d0e0d7208 */ /* 0x000fe20005000000 */
[----:B------:R-:W-:Y:S01]  /*0520*/  FADD R18, -R7, R18 ;  /* 0x0000001207127221 */ /* 0x000fe20000000100 */
[----:B------:R-:W-:-:S02]  /*0530*/  FMUL R19, R19, R19 ;  /* 0x0000001313137220 */ /* 0x000fc40000400000 */
[-C--:B------:R-:W-:Y:S01]  /*0540*/  FSETP.GEU.AND P0, PT, R16, R13.reuse, PT ;  /* 0x0000000d1000720b */ /* 0x080fe20003f0e000 */
[----:B------:R-:W-:Y:S01]  /*0550*/  FADD R21, -R6, R21 ;  /* 0x0000001506157221 */ /* 0x000fe20000000100 */
[----:B------:R-:W-:Y:S02]  /*0560*/  FFMA R18, R18, R18, R19 ;  /* 0x0000001212127223 */ /* 0x000fe40000000013 */
[----:B------:R-:W-:Y:S01]  /*0570*/  FSEL R13, R16, R13, !P0 ;  /* 0x0000000d100d7208 */ /* 0x000fe20004000000 */
[----:B------:R-:W-:-:S03]  /*0580*/  FMUL R21, R21, R21 ;  /* 0x0000001515157220 */ /* 0x000fc60000400000 */
[----:B------:R-:W-:-:S04]  /*0590*/  FSETP.GEU.AND P1, PT, R18, R13, PT ;  /* 0x0000000d1200720b */ /* 0x000fc80003f2e000 */
[----:B------:R-:W-:Y:S02]  /*05a0*/  FSEL R13, R18, R13, !P1 ;  /* 0x0000000d120d7208 */ /* 0x000fe40004800000 */
[C---:B------:R-:W-:Y:S02]  /*05b0*/  SEL R8, R11.reuse, R8, !P4 ;  /* 0x000000080b087207 */ /* 0x040fe40006000000 */
[C---:B------:R-:W-:Y:S02]  /*05c0*/  @!P5 IADD3 R8, PT, PT, R11.reuse, 0x1, RZ ;  /* 0x000000010b08d810 */ /* 0x040fe40007ffe0ff */
[C---:B------:R-:W-:Y:S02]  /*05d0*/  @!P3 IADD3 R8, PT, PT, R11.reuse, 0x2, RZ ;  /* 0x000000020b08b810 */ /* 0x040fe40007ffe0ff */
[C---:B------:R-:W-:Y:S02]  /*05e0*/  @!P2 IADD3 R8, PT, PT, R11.reuse, 0x3, RZ ;  /* 0x000000030b08a810 */ /* 0x040fe40007ffe0ff */
[----:B------:R-:W-:-:S02]  /*05f0*/  @!P0 IADD3 R8, PT, PT, R11, 0x4, RZ ;  /* 0x000000040b088810 */ /* 0x000fc40007ffe0ff */
[----:B------:R-:W-:Y:S02]  /*0600*/  @!P1 IADD3 R8, PT, PT, R11, 0x5, RZ ;  /* 0x000000050b089810 */ /* 0x000fe40007ffe0ff */
[----:B0-----:R-:W-:Y:S02]  /*0610*/  IADD3 R4, P1, PT, R4, 0x20, RZ ;  /* 0x0000002004047810 */ /* 0x001fe40007f3e0ff */
[----:B------:R-:W-:Y:S02]  /*0620*/  IADD3 R2, P3, PT, R2, 0x20, RZ ;  /* 0x0000002002027810 */ /* 0x000fe40007f7e0ff */
[----:B------:R-:W-:Y:S02]  /*0630*/  IADD3.X R5, PT, PT, RZ, R5, RZ, P1, !PT ;  /* 0x00000005ff057210 */ /* 0x000fe40000ffe4ff */
[----:B------:R-:W-:Y:S01]  /*0640*/  IADD3.X R3, PT, PT, RZ, R3, RZ, P3, !PT ;  /* 0x00000003ff037210 */ /* 0x000fe20001ffe4ff */
[----:B--2---:R-:W-:-:S04]  /*0650*/  FADD R22, -R7, R22 ;  /* 0x0000001607167221 */ /* 0x004fc80000000100 */
[----:B------:R-:W-:Y:S01]  /*0660*/  FFMA R22, R22, R22, R21 ;  /* 0x0000001616167223 */ /* 0x000fe20000000015 */
[----:B---3--:R-:W-:Y:S01]  /*0670*/  FADD R25, -R6, R25 ;  /* 0x0000001906197221 */ /* 0x008fe20000000100 */
[----:B------:R-:W-:-:S03]  /*0680*/  FADD R24, -R7, R24 ;  /* 0x0000001807187221 */ /* 0x000fc60000000100 */
[----:B------:R-:W-:Y:S01]  /*0690*/  FMUL R25, R25, R25 ;  /* 0x0000001919197220 */ /* 0x000fe20000400000 */
[----:B------:R-:W-:-:S03]  /*06a0*/  FSETP.GEU.AND P4, PT, R22, R13, PT ;  /* 0x0000000d1600720b */ /* 0x000fc60003f8e000 */
[----:B------:R-:W-:Y:S01]  /*06b0*/  FFMA R25, R24, R24, R25 ;  /* 0x0000001818197223 */ /* 0x000fe20000000019 */
[----:B------:R-:W-:-:S04]  /*06c0*/  FSEL R10, R22, R13, !P4 ;  /* 0x0000000d160a7208 */ /* 0x000fc80006000000 */
[----:B------:R-:W-:-:S05]  /*06d0*/  FSETP.GEU.AND P2, PT, R25, R10, PT ;  /* 0x0000000a1900720b */ /* 0x000fca0003f4e000 */
[----:B------:R-:W-:-:S08]  /*06e0*/  @!P4 IADD3 R8, PT, PT, R11, 0x6, RZ ;  /* 0x000000060b08c810 */ /* 0x000fd00007ffe0ff */
[C---:B------:R-:W-:Y:S02]  /*06f0*/  @!P2 IADD3 R8, PT, PT, R11.reuse, 0x7, RZ ;  /* 0x000000070b08a810 */ /* 0x040fe40007ffe0ff */
[----:B------:R-:W-:-:S04]  /*0700*/  IADD3 R11, PT, PT, R11, 0x8, RZ ;  /* 0x000000080b0b7810 */ /* 0x000fc80007ffe0ff */
[----:B------:R-:W-:Y:S02]  /*0710*/  ISETP.NE.AND P0, PT, R11, R9, PT ;  /* 0x000000090b00720c */ /* 0x000fe40003f05270 */
[----:B------:R-:W-:-:S11]  /*0720*/  FSEL R10, R25, R10, !P2 ;  /* 0x0000000a190a7208 */ /* 0x000fd60005000000 */
[----:B------:R-:W-:Y:S05]  /*0730*/  @P0 BRA `(.L_x_2) ;  /* 0xfffffff800c40947 */ /* 0x000fea000383ffff */
.L_x_1:
[----:B------:R-:W-:Y:S05]  /*0740*/  BRA.U !UP0, `(.L_x_0) ;  /* 0x0000000508587547 */ /* 0x000fea000b800000 */
[----:B------:R-:W-:Y:S02]  /*0750*/  UISETP.GE.U32.AND UP0, UPT, UR9, 0x4, UPT ;  /* 0x000000040900788c */ /* 0x000fe4000bf06070 */
[----:B------:R-:W-:-:S04]  /*0760*/  ULOP3.LUT UR5, UR8, 0x3, URZ, 0xc0, !UPT ;  /* 0x0000000308057892 */ /* 0x000fc8000f8ec0ff */
[----:B------:R-:W-:-:S03]  /*0770*/  UISETP.NE.AND UP1, UPT, UR5, URZ, UPT ;  /* 0x000000ff0500728c */ /* 0x000fc6000bf25270 */
[----:B------:R-:W-:Y:S08]  /*0780*/  BRA.U !UP0, `(.L_x_3) ;  /* 0x0000000108a47547 */ /* 0x000ff0000b800000 */
[----:B------:R-:W0:Y:S08]  /*0790*/  LDC.64 R2, c[0x0][0x390] ;  /* 0x0000e400ff027b82 */ /* 0x000e300000000a00 */
[----:B------:R-:W1:Y:S01]  /*07a0*/  LDC.64 R4, c[0x0][0x388] ;  /* 0x0000e200ff047b82 */ /* 0x000e620000000a00 */
[----:B0-----:R-:W-:-:S05]  /*07b0*/  IMAD.WIDE.U32 R2, R9, 0x4, R2 ;  /* 0x0000000409027825 */ /* 0x001fca00078e0002 */
[----:B------:R-:W2:Y:S01]  /*07c0*/  LDG.E R11, desc[UR12][R2.64] ;  /* 0x0000000c020b7981 */ /* 0x000ea2000c1e1900 */
[----:B-1----:R-:W-:-:S03]  /*07d0*/  IMAD.WIDE.U32 R4, R9, 0x4, R4 ;  /* 0x0000000409047825 */ /* 0x002fc600078e0004 */
[----:B------:R-:W3:Y:S04]  /*07e0*/  LDG.E R13, desc[UR12][R2.64+0x4] ;  /* 0x0000040c020d7981 */ /* 0x000ee8000c1e1900 */
[----:B------:R-:W4:Y:S04]  /*07f0*/  LDG.E R12, desc[UR12][R4.64] ;  /* 0x0000000c040c7981 */ /* 0x000f28000c1e1900 */
[----:B------:R-:W5:Y:S04]  /*0800*/  LDG.E R14, desc[UR12][R4.64+0x4] ;  /* 0x0000040c040e7981 */ /* 0x000f68000c1e1900 */
[----:B------:R-:W5:Y:S04]  /*0810*/  LDG.E R15, desc[UR12][R2.64+0x8] ;  /* 0x0000080c020f7981 */ /* 0x000f68000c1e1900 */
[----:B------:R-:W5:Y:S04]  /*0820*/  LDG.E R16, desc[UR12][R4.64+0x8] ;  /* 0x0000080c04107981 */ /* 0x000f68000c1e1900 */
[----:B------:R-:W5:Y:S04]  /*0830*/  LDG.E R17, desc[UR12][R2.64+0xc] ;  /* 0x00000c0c02117981 */ /* 0x000f68000c1e1900 */
[----:B------:R-:W5:Y:S01]  /*0840*/  LDG.E R18, desc[UR12][R4.64+0xc] ;  /* 0x00000c0c04127981 */ /* 0x000f62000c1e1900 */
[----:B--2---:R-:W-:-:S04]  /*0850*/  FADD R11, -R6, R11 ;  /* 0x0000000b060b7221 */ /* 0x004fc80000000100 */
[----:B------:R-:W-:Y:S01]  /*0860*/  FMUL R11, R11, R11 ;  /* 0x0000000b0b0b7220 */ /* 0x000fe20000400000 */
[----:B----4-:R-:W-:Y:S01]  /*0870*/  FADD R12, -R7, R12 ;  /* 0x0000000c070c7221 */ /* 0x010fe20000000100 */
[----:B---3--:R-:W-:-:S03]  /*0880*/  FADD R13, -R6, R13 ;  /* 0x0000000d060d7221 */ /* 0x008fc60000000100 */
[----:B------:R-:W-:Y:S01]  /*0890*/  FFMA R11, R12, R12, R11 ;  /* 0x0000000c0c0b7223 */ /* 0x000fe2000000000b */
[----:B-----5:R-:W-:Y:S01]  /*08a0*/  FADD R14, -R7, R14 ;  /* 0x0000000e070e7221 */ /* 0x020fe20000000100 */
[----:B------:R-:W-:-:S03]  /*08b0*/  FMUL R13, R13, R13 ;  /* 0x0000000d0d0d7220 */ /* 0x000fc60000400000 */
[C---:B------:R-:W-:Y:S01]  /*08c0*/  FSETP.GEU.AND P0, PT, R11.reuse, R10, PT ;  /* 0x0000000a0b00720b */ /* 0x040fe20003f0e000 */
[----:B------:R-:W-:Y:S01]  /*08d0*/  FADD R15, -R6, R15 ;  /* 0x0000000f060f7221 */ /* 0x000fe20000000100 */
[----:B------:R-:W-:Y:S02]  /*08e0*/  FFMA R13, R14, R14, R13 ;  /* 0x0000000e0e0d7223 */ /* 0x000fe4000000000d */
        /* <DEDUP_REMOVED lines=9> */
[C---:B------:R-:W-:Y:S02]  /*0980*/  FSETP.GEU.AND P2, PT, R15.reuse, R10, PT ;  /* 0x0000000a0f00720b */ /* 0x040fe40003f4e000 */
[----:B------:R-:W-:Y:S02]  /*0990*/  FFMA R17, R18, R18, R17 ;  /* 0x0000001212117223 */ /* 0x000fe40000000011 */
[----:B------:R-:W-:-:S04]  /*09a0*/  FSEL R10, R15, R10, !P2 ;  /* 0x0000000a0f0a7208 */ /* 0x000fc80005000000 */
[----:B------:R-:W-:Y:S02]  /*09b0*/  FSETP.GEU.AND P3, PT, R17, R10, PT ;  /* 0x0000000a1100720b */ /* 0x000fe40003f6e000 */
[C---:B------:R-:W-:Y:S02]  /*09c0*/  SEL R8, R9.reuse, R8, !P0 ;  /* 0x0000000809087207 */ /* 0x040fe40004000000 */
[C---:B------:R-:W-:Y:S02]  /*09d0*/  @!P1 IADD3 R8, PT, PT, R9.reuse, 0x1, RZ ;  /* 0x0000000109089810 */ /* 0x040fe40007ffe0ff */
[----:B------:R-:W-:Y:S02]  /*09e0*/  @!P2 IADD3 R8, PT, PT, R9, 0x2, RZ ;  /* 0x000000020908a810 */ /* 0x000fe40007ffe0ff */
[----:B------:R-:W-:-:S05]  /*09f0*/  FSEL R10, R17, R10, !P3 ;  /* 0x0000000a110a7208 */ /* 0x000fca0005800000 */
[C---:B------:R-:W-:Y:S02]  /*0a00*/  @!P3 IADD3 R8, PT, PT, R9.reuse, 0x3, RZ ;  /* 0x000000030908b810 */ /* 0x040fe40007ffe0ff */
[----:B------:R-:W-:-:S07]  /*0a10*/  IADD3 R9, PT, PT, R9, 0x4, RZ ;  /* 0x0000000409097810 */ /* 0x000fce0007ffe0ff */
.L_x_3:
[----:B------:R-:W-:Y:S05]  /*0a20*/  BRA.U !UP1, `(.L_x_0) ;  /* 0x0000000109a07547 */ /* 0x000fea000b800000 */
[----:B------:R-:W-:Y:S02]  /*0a30*/  UISETP.NE.AND UP0, UPT, UR5, 0x1, UPT ;  /* 0x000000010500788c */ /* 0x000fe4000bf05270 */
[----:B------:R-:W-:-:S04]  /*0a40*/  ULOP3.LUT UR4, UR8, 0x1, URZ, 0xc0, !UPT ;  /* 0x0000000108047892 */ /* 0x000fc8000f8ec0ff */
[----:B------:R-:W-:-:S03]  /*0a50*/  UISETP.NE.U32.AND UP1, UPT, UR4, 0x1, UPT ;  /* 0x000000010400788c */ /* 0x000fc6000bf25070 */
        /* <DEDUP_REMOVED lines=16> */
[----:B------:R-:W-:Y:S01]  /*0b60*/  FSETP.GEU.AND P0, PT, R11, R10, PT ;  /* 0x0000000a0b00720b */ /* 0x000fe20003f0e000 */
[----:B------:R-:W-:-:S03]  /*0b70*/  FFMA R13, R14, R14, R13 ;  /* 0x0000000e0e0d7223 */ /* 0x000fc6000000000d */
[----:B------:R-:W-:-:S04]  /*0b80*/  FSEL R10, R11, R10, !P0 ;  /* 0x0000000a0b0a7208 */ /* 0x000fc80004000000 */
[----:B------:R-:W-:Y:S02]  /*0b90*/  FSETP.GEU.AND P1, PT, R13, R10, PT ;  /* 0x0000000a0d00720b */ /* 0x000fe40003f2e000 */
[----:B------:R-:W-:Y:S02]  /*0ba0*/  SEL R8, R9, R8, !P0 ;  /* 0x0000000809087207 */ /* 0x000fe40004000000 */
[----:B------:R-:W-:-:S09]  /*0bb0*/  FSEL R10, R13, R10, !P1 ;  /* 0x0000000a0d0a7208 */ /* 0x000fd20004800000 */
[C---:B------:R-:W-:Y:S02]  /*0bc0*/  @!P1 IADD3 R8, PT, PT, R9.reuse, 0x1, RZ ;  /* 0x0000000109089810 */ /* 0x040fe40007ffe0ff */
[----:B------:R-:W-:-:S07]  /*0bd0*/  IADD3 R9, PT, PT, R9, 0x2, RZ ;  /* 0x0000000209097810 */ /* 0x000fce0007ffe0ff */
.L_x_4:
[----:B------:R-:W-:Y:S05]  /*0be0*/  BRA.U UP1, `(.L_x_0) ;  /* 0x0000000101307547 */ /* 0x000fea000b800000 */
[----:B------:R-:W0:Y:S08]  /*0bf0*/  LDC.64 R4, c[0x0][0x390] ;  /* 0x0000e400ff047b82 */ /* 0x000e300000000a00 */
[----:B------:R-:W1:Y:S01]  /*0c00*/  LDC.64 R2, c[0x0][0x388] ;  /* 0x0000e200ff027b82 */ /* 0x000e620000000a00 */
[----:B0-----:R-:W-:-:S06]  /*0c10*/  IMAD.WIDE.U32 R4, R9, 0x4, R4 ;  /* 0x0000000409047825 */ /* 0x001fcc00078e0004 */
[----:B------:R-:W2:Y:S01]  /*0c20*/  LDG.E R5, desc[UR12][R4.64] ;  /* 0x0000000c04057981 */ /* 0x000ea2000c1e1900 */
[----:B-1----:R-:W-:-:S06]  /*0c30*/  IMAD.WIDE.U32 R2, R9, 0x4, R2 ;  /* 0x0000000409027825 */ /* 0x002fcc00078e0002 */
[----:B------:R-:W3:Y:S01]  /*0c40*/  LDG.E R2, desc[UR12][R2.64] ;  /* 0x0000000c02027981 */ /* 0x000ee2000c1e1900 */
[----:B--2---:R-:W-:-:S04]  /*0c50*/  FADD R6, -R6, R5 ;  /* 0x0000000506067221 */ /* 0x004fc80000000100 */
[----:B------:R-:W-:Y:S01]  /*0c60*/  FMUL R6, R6, R6 ;  /* 0x0000000606067220 */ /* 0x000fe20000400000 */
[----:B---3--:R-:W-:-:S04]  /*0c70*/  FADD R7, -R7, R2 ;  /* 0x0000000207077221 */ /* 0x008fc80000000100 */
[----:B------:R-:W-:-:S05]  /*0c80*/  FFMA R7, R7, R7, R6 ;  /* 0x0000000707077223 */ /* 0x000fca0000000006 */
[----:B------:R-:W-:-:S04]  /*0c90*/  FSETP.GEU.AND P0, PT, R7, R10, PT ;  /* 0x0000000a0700720b */ /* 0x000fc80003f0e000 */
[----:B------:R-:W-:-:S09]  /*0ca0*/  SEL R8, R9, R8, !P0 ;  /* 0x0000000809087207 */ /* 0x000fd20004000000 */
.L_x_0:
[----:B------:R-:W0:Y:S01]  /*0cb0*/  LDC R5, c[0x0][0x39c] ;  /* 0x0000e700ff057b82 */ /* 0x000e220000000800 */
[----:B------:R-:W-:-:S07]  /*0cc0*/  ISETP.GT.U32.AND P0, PT, R8, 0xf9, PT ;  /* 0x000000f90800780c */ /* 0x000fce0003f04070 */
[----:B------:R-:W1:Y:S06]  /*0cd0*/  LDC.64 R2, c[0x0][0x380] ;  /* 0x0000e000ff027b82 */ /* 0x000e6c0000000a00 */
[----:B------:R-:W-:Y:S02]  /*0ce0*/  @P0 IADD3 R4, PT, PT, RZ, -R8, RZ ;  /* 0x80000008ff040210 */ /* 0x000fe40007ffe0ff */
[C---:B------:R-:W-:Y:S02]  /*0cf0*/  @!P0 PRMT R7, R8.reuse, 0x7610, R7 ;  /* 0x0000761008078816 */ /* 0x040fe40000000007 */
[----:B------:R-:W-:Y:S01]  /*0d00*/  @P0 IADD3 R7, PT, PT, R8, 0x6, RZ ;  /* 0x0000000608070810 */ /* 0x000fe20007ffe0ff */
[----:B0-----:R-:W-:Y:S01]  /*0d10*/  IMAD R5, R5, UR11, R0 ;  /* 0x0000000b05057c24 */ /* 0x001fe2000f8e0200 */
[----:B------:R-:W-:-:S03]  /*0d20*/  @P0 PRMT R0, R4, 0x7710, RZ ;  /* 0x0000771004000816 */ /* 0x000fc600000000ff */
[----:B-1----:R-:W-:Y:S01]  /*0d30*/  IMAD.WIDE R2, R5, 0x4, R2 ;  /* 0x0000000405027825 */ /* 0x002fe200078e0202 */
[----:B------:R-:W-:-:S04]  /*0d40*/  @P0 IADD3 R5, PT, PT, R0, -0xc, RZ ;  /* 0xfffffff400050810 */ /* 0x000fc80007ffe0ff */
[----:B------:R-:W-:Y:S04]  /*0d50*/  @!P0 STG.E.U8 desc[UR12][R2.64+0x1], R8 ;  /* 0x0000010802008986 */ /* 0x000fe8000c10110c */
[----:B------:R-:W-:Y:S04]  /*0d60*/  STG.E.U8 desc[UR12][R2.64+0x2], R7 ;  /* 0x0000020702007986 */ /* 0x000fe8000c10110c */
[----:B------:R-:W-:Y:S04]  /*0d70*/  STG.E.U8 desc[UR12][R2.64], RZ ;  /* 0x000000ff02007986 */ /* 0x000fe8000c10110c */
[----:B------:R-:W-:Y:S01]  /*0d80*/  @P0 STG.E.U8 desc[UR12][R2.64+0x1], R5 ;  /* 0x0000010502000986 */ /* 0x000fe2000c10110c */
[----:B------:R-:W-:Y:S05]  /*0d90*/  EXIT ;  /* 0x000000000000794d */ /* 0x000fea0003800000 */
.L_x_5:
[----:B------:R-:W-:-:S00]  /*0da0*/  BRA `(.L_x_5) ;  /* 0xfffffffc00fc7947 */ /* 0x000fc0000383ffff */
[----:B------:R-:W-:-:S00]  /*0db0*/  NOP ;  /* 0x0000000000007918 */ /* 0x000fc00000000000 */
        /* <DEDUP_REMOVED lines=12> */
.L_x_60:


//--------------------- .text._Z15KerneljumpFloodiiPK6float2PiS2_iS2_ --------------------------
	.section	.text._Z15KerneljumpFloodiiPK6float2PiS2_iS2_,"ax",@progbits
	.align	128
        .global         _Z15KerneljumpFloodiiPK6float2PiS2_iS2_
        .type           _Z15KerneljumpFloodiiPK6float2PiS2_iS2_,@function
        .size           _Z15KerneljumpFloodiiPK6float2PiS2_iS2_,(.L_x_61 - _Z15KerneljumpFloodiiPK6float2PiS2_iS2_)
        .other          _Z15KerneljumpFloodiiPK6float2PiS2_iS2_,@"STO_CUDA_ENTRY STV_DEFAULT"
_Z15KerneljumpFloodiiPK6float2PiS2_iS2_:
.text._Z15KerneljumpFloodiiPK6float2PiS2_iS2_:
[----:B------:R-:W-:Y:S01]  /*0000*/  LDC R1, c[0x0][0x37c] ;  /* 0x0000df00ff017b82 */ /* 0x000fe20000000800 */
[----:B------:R-:W0:Y:S07]  /*0010*/  S2R R0, SR_TID.X ;  /* 0x0000000000007919 */ /* 0x000e2e0000002100 */
[----:B------:R-:W0:Y:S01]  /*0020*/  LDC R5, c[0x0][0x360] ;  /* 0x0000d800ff057b82 */ /* 0x000e220000000800 */
[----:B------:R-:W1:Y:S01]  /*0030*/  LDCU UR8, c[0x0][0x380] ;  /* 0x00007000ff0877ac */ /* 0x000e620008000800 */
[----:B------:R-:W2:Y:S01]  /*0040*/  S2R R9, SR_TID.Y ;  /* 0x0000000000097919 */ /* 0x000ea20000002200 */
[----:B------:R-:W3:Y:S05]  /*0050*/  LDCU.64 UR4, c[0x0][0x358] ;  /* 0x00006b00ff0477ac */ /* 0x000eea0008000a00 */
[----:B------:R-:W0:Y:S08]  /*0060*/  S2UR UR6, SR_CTAID.X ;  /* 0x00000000000679c3 */ /* 0x000e300000002500 */
[----:B------:R-:W2:Y:S08]  /*0070*/  S2UR UR7, SR_CTAID.Y ;  /* 0x00000000000779c3 */ /* 0x000eb00000002600 */
[----:B------:R-:W2:Y:S08]  /*0080*/  LDC R4, c[0x0][0x364] ;  /* 0x0000d900ff047b82 */ /* 0x000eb00000000800 */
[----:B------:R-:W4:Y:S01]  /*0090*/  LDC.64 R2, c[0x0][0x390] ;  /* 0x0000e400ff027b82 */ /* 0x000f220000000a00 */
[----:B0-----:R-:W-:-:S02]  /*00a0*/  IMAD R0, R5, UR6, R0 ;  /* 0x0000000605007c24 */ /* 0x001fc4000f8e0200 */
[----:B--2---:R-:W-:-:S04]  /*00b0*/  IMAD R9, R4, UR7, R9 ;  /* 0x0000000704097c24 */ /* 0x004fc8000f8e0209 */
[----:B-1----:R-:W-:-:S04]  /*00c0*/  IMAD R8, R9, UR8, R0 ;  /* 0x0000000809087c24 */ /* 0x002fc8000f8e0200 */
[----:B----4-:R-:W-:-:S05]  /*00d0*/  IMAD.WIDE R2, R8, 0x4, R2 ;  /* 0x0000000408027825 */ /* 0x010fca00078e0202 */
[----:B---3--:R-:W2:Y:S02]  /*00e0*/  LDG.E R7, desc[UR4][R2.64] ;  /* 0x0000000402077981 */ /* 0x008ea4000c1e1900 */
[----:B--2---:R-:W-:-:S13]  /*00f0*/  ISETP.GE.AND P0, PT, R7, RZ, PT ;  /* 0x000000ff0700720c */ /* 0x004fda0003f06270 */
[----:B------:R-:W-:Y:S05]  /*0100*/  @!P0 EXIT ;  /* 0x000000000000894d */ /* 0x000fea0003800000 */
[----:B------:R-:W0:Y:S01]  /*0110*/  LDCU UR6, c[0x0][0x3a0] ;  /* 0x00007400ff0677ac */ /* 0x000e220008000800 */
[----:B------:R-:W1:Y:S01]  /*0120*/  LDC.64 R2, c[0x0][0x388] ;  /* 0x0000e200ff027b82 */ /* 0x000e620000000a00 */
[----:B------:R-:W-:Y:S01]  /*0130*/  BSSY B0, `(.L_x_6) ;  /* 0x000002f000007945 */ /* 0x000fe20003800000 */
[----:B------:R-:W2:Y:S01]  /*0140*/  LDCU UR7, c[0x0][0x384] ;  /* 0x00007080ff0777ac */ /* 0x000ea20008000800 */
[----:B0-----:R-:W-:Y:S02]  /*0150*/  IADD3 R6, PT, PT, R0, -UR6, RZ ;  /* 0x8000000600067c10 */ /* 0x001fe4000fffe0ff */
[----:B------:R-:W-:Y:S02]  /*0160*/  IADD3 R11, PT, PT, R9, -UR6, RZ ;  /* 0x80000006090b7c10 */ /* 0x000fe4000fffe0ff */
[C---:B------:R-:W-:Y:S02]  /*0170*/  ISETP.GE.AND P0, PT, R6.reuse, UR8, PT ;  /* 0x0000000806007c0c */ /* 0x040fe4000bf06270 */
[----:B--2---:R-:W-:Y:S01]  /*0180*/  ISETP.GE.AND P3, PT, R11, UR7, PT ;  /* 0x000000070b007c0c */ /* 0x004fe2000bf66270 */
[----:B-1----:R-:W-:Y:S01]  /*0190*/  IMAD.WIDE.U32 R4, R7, 0x8, R2 ;  /* 0x0000000807047825 */ /* 0x002fe200078e0002 */
[----:B------:R-:W-:-:S02]  /*01a0*/  ISETP.GT.AND P0, PT, R6, -0x1, !P0 ;  /* 0xffffffff0600780c */ /* 0x000fc40004704270 */
[----:B------:R-:W-:-:S04]  /*01b0*/  ISETP.GT.AND P3, PT, R11, -0x1, !P3 ;  /* 0xffffffff0b00780c */ /* 0x000fc80005f64270 */
[----:B------:R-:W-:-:S13]  /*01c0*/  PLOP3.LUT P1, PT, P0, P3, PT, 0x80, 0x8 ;  /* 0x000000000008781c */ /* 0x000fda0000727070 */
[----:B------:R-:W-:Y:S05]  /*01d0*/  @!P1 BRA `(.L_x_7) ;  /* 0x0000000000909947 */ /* 0x000fea0003800000 */
[----:B------:R-:W0:Y:S01]  /*01e0*/  LDC.64 R12, c[0x0][0x3a8] ;  /* 0x0000ea00ff0c7b82 */ /* 0x000e220000000a00 */
[----:B------:R-:W-:Y:S01]  /*01f0*/  BSSY B1, `(.L_x_8) ;  /* 0x0000007000017945 */ /* 0x000fe20003800000 */
[----:B------:R-:W-:Y:S01]  /*0200*/  IMAD R17, R11, UR8, R6 ;  /* 0x000000080b117c24 */ /* 0x000fe2000f8e0206 */
[----:B------:R-:W-:-:S07]  /*0210*/  MOV R16, 0xffffffff ;  /* 0xffffffff00107802 */ /* 0x000fce0000000f00 */
.L_x_9:
[----:B------:R-:W-:Y:S05]  /*0220*/  YIELD ;  /* 0x0000000000007946 */ /* 0x000fea0003800000 */
[----:B0-----:R-:W2:Y:S02]  /*0230*/  ATOMG.E.CAS.STRONG.GPU PT, R10, [R12], R16, R17 ;  /* 0x000000100c0a73a9 */ /* 0x001ea400001ee111 */
[----:B--2---:R-:W-:-:S13]  /*0240*/  ISETP.NE.AND P1, PT, R10, R17, PT ;  /* 0x000000110a00720c */ /* 0x004fda0003f25270 */
[----:B------:R-:W-:Y:S05]  /*0250*/  @!P1 BRA `(.L_x_9) ;  /* 0xfffffffc00f09947 */ /* 0x000fea000383ffff */
[----:B------:R-:W-:Y:S05]  /*0260*/  BSYNC B1 ;  /* 0x0000000000017941 */ /* 0x000fea0003800000 */
.L_x_8:
[----:B------:R-:W0:Y:S02]  /*0270*/  LDC.64 R14, c[0x0][0x398] ;  /* 0x0000e600ff0e7b82 */ /* 0x000e240000000a00 */
[----:B0-----:R-:W-:-:S05]  /*0280*/  IMAD.WIDE R14, R17, 0x4, R14 ;  /* 0x00000004110e7825 */ /* 0x001fca00078e020e */
[----:B------:R-:W2:Y:S01]  /*0290*/  LDG.E R19, desc[UR4][R14.64] ;  /* 0x000000040e137981 */ /* 0x000ea2000c1e1900 */
[----:B------:R-:W-:Y:S01]  /*02a0*/  BSSY.RECONVERGENT B1, `(.L_x_10) ;  /* 0x0000016000017945 */ /* 0x000fe20003800200 */
[----:B------:R-:W-:Y:S02]  /*02b0*/  MOV R21, 0xffffffff ;  /* 0xffffffff00157802 */ /* 0x000fe40000000f00 */
[----:B--2---:R-:W-:-:S13]  /*02c0*/  ISETP.GT.AND P1, PT, R19, -0x1, PT ;  /* 0xffffffff1300780c */ /* 0x004fda0003f24270 */
[----:B------:R0:W-:Y:S01]  /*02d0*/  @!P1 STG.E desc[UR4][R14.64], R7 ;  /* 0x000000070e009986 */ /* 0x0001e2000c101904 */
[----:B------:R-:W-:Y:S05]  /*02e0*/  @!P1 BRA `(.L_x_11) ;  /* 0x0000000000449947 */ /* 0x000fea0003800000 */
[----:B------:R-:W-:Y:S01]  /*02f0*/  IMAD.WIDE.U32 R18, R19, 0x8, R2 ;  /* 0x0000000813127825 */ /* 0x000fe200078e0002 */
[----:B------:R-:W2:Y:S05]  /*0300*/  LDG.E.64 R16, desc[UR4][R4.64] ;  /* 0x0000000404107981 */ /* 0x000eaa000c1e1b00 */
[----:B------:R-:W3:Y:S01]  /*0310*/  LDG.E.64 R18, desc[UR4][R18.64] ;  /* 0x0000000412127981 */ /* 0x000ee2000c1e1b00 */
[----:B------:R-:W-:Y:S02]  /*0320*/  I2FP.F32.U32 R20, R11 ;  /* 0x0000000b00147245 */ /* 0x000fe40000201000 */
[----:B------:R-:W-:-:S03]  /*0330*/  I2FP.F32.U32 R10, R6 ;  /* 0x00000006000a7245 */ /* 0x000fc60000201000 */
[----:B------:R-:W-:Y:S02]  /*0340*/  FADD R20, R20, 0.5 ;  /* 0x3f00000014147421 */ /* 0x000fe40000000000 */
[----:B------:R-:W-:Y:S02]  /*0350*/  FADD R23, R10, 0.5 ;  /* 0x3f0000000a177421 */ /* 0x000fe40000000000 */
[C---:B--2---:R-:W-:Y:S02]  /*0360*/  FADD R17, -R20.reuse, R17 ;  /* 0x0000001114117221 */ /* 0x044fe40000000100 */
[----:B------:R-:W-:Y:S02]  /*0370*/  FADD R16, -R23, R16 ;  /* 0x0000001017107221 */ /* 0x000fe40000000100 */
[----:B------:R-:W-:Y:S01]  /*0380*/  FMUL R17, R17, R17 ;  /* 0x0000001111117220 */ /* 0x000fe20000400000 */
[----:B---3--:R-:W-:Y:S01]  /*0390*/  FADD R20, -R20, R19 ;  /* 0x0000001314147221 */ /* 0x008fe20000000100 */
[----:B------:R-:W-:-:S02]  /*03a0*/  FADD R23, -R23, R18 ;  /* 0x0000001217177221 */ /* 0x000fc40000000100 */
[----:B------:R-:W-:Y:S01]  /*03b0*/  FFMA R17, R16, R16, R17 ;  /* 0x0000001010117223 */ /* 0x000fe20000000011 */
[----:B------:R-:W-:-:S04]  /*03c0*/  FMUL R20, R20, R20 ;  /* 0x0000001414147220 */ /* 0x000fc80000400000 */
[----:B------:R-:W-:-:S05]  /*03d0*/  FFMA R20, R23, R23, R20 ;  /* 0x0000001717147223 */ /* 0x000fca0000000014 */
[----:B------:R-:W-:-:S13]  /*03e0*/  FSETP.GEU.AND P1, PT, R17, R20, PT ;  /* 0x000000141100720b */ /* 0x000fda0003f2e000 */
[----:B------:R1:W-:Y:S02]  /*03f0*/  @!P1 STG.E desc[UR4][R14.64], R7 ;  /* 0x000000070e009986 */ /* 0x0003e4000c101904 */
.L_x_11:
[----:B------:R-:W-:Y:S05]  /*0400*/  BSYNC.RECONVERGENT B1 ;  /* 0x0000000000017941 */ /* 0x000fea0003800200 */
.L_x_10:
[----:B------:R2:W5:Y:S02]  /*0410*/  ATOMG.E.EXCH.STRONG.GPU PT, RZ, desc[UR4][R12.64], R21 ;  /* 0x800000150cff79a8 */ /* 0x000564000c1ef104 */
.L_x_7:
[----:B------:R-:W-:Y:S05]  /*0420*/  BSYNC B0 ;  /* 0x0000000000007941 */ /* 0x000fea0003800000 */
.L_x_6:
[C---:B------:R-:W-:Y:S01]  /*0430*/  ISETP.GE.AND P1, PT, R0.reuse, UR8, PT ;  /* 0x0000000800007c0c */ /* 0x040fe2000bf26270 */
[----:B------:R-:W-:Y:S03]  /*0440*/  BSSY B0, `(.L_x_12) ;  /* 0x000002a000007945 */ /* 0x000fe60003800000 */
[----:B------:R-:W-:-:S04]  /*0450*/  ISETP.GT.AND P1, PT, R0, -0x1, !P1 ;  /* 0xffffffff0000780c */ /* 0x000fc80004f24270 */
[----:B------:R-:W-:-:S13]  /*0460*/  PLOP3.LUT P2, PT, P1, P3, PT, 0x80, 0x8 ;  /* 0x000000000008781c */ /* 0x000fda0000f47070 */
[----:B------:R-:W-:Y:S05]  /*0470*/  @!P2 BRA `(.L_x_13) ;  /* 0x000000000098a947 */ /* 0x000fea0003800000 */
[----:B--2---:R-:W2:Y:S01]  /*0480*/  LDC.64 R12, c[0x0][0x3a8] ;  /* 0x0000ea00ff0c7b82 */ /* 0x004ea20000000a00 */
[----:B------:R-:W-:Y:S01]  /*0490*/  BSSY B1, `(.L_x_14) ;  /* 0x0000007000017945 */ /* 0x000fe20003800000 */
[----:B------:R-:W-:Y:S01]  /*04a0*/  IMAD R17, R11, UR8, R0 ;  /* 0x000000080b117c24 */ /* 0x000fe2000f8e0200 */
[----:B------:R-:W-:-:S07]  /*04b0*/  MOV R16, 0xffffffff ;  /* 0xffffffff00107802 */ /* 0x000fce0000000f00 */
.L_x_15:
[----:B------:R-:W-:Y:S05]  /*04c0*/  YIELD ;  /* 0x0000000000007946 */ /* 0x000fea0003800000 */
[----:B--2---:R-:W2:Y:S02]  /*04d0*/  ATOMG.E.CAS.STRONG.GPU PT, R10, [R12], R16, R17 ;  /* 0x000000100c0a73a9 */ /* 0x004ea400001ee111 */
[----:B--2---:R-:W-:-:S13]  /*04e0*/  ISETP.NE.AND P2, PT, R10, R17, PT ;  /* 0x000000110a00720c */ /* 0x004fda0003f45270 */
[----:B------:R-:W-:Y:S05]  /*04f0*/  @!P2 BRA `(.L_x_15) ;  /* 0xfffffffc00f0a947 */ /* 0x000fea000383ffff */
[----:B------:R-:W-:Y:S05]  /*0500*/  BSYNC B1 ;  /* 0x0000000000017941 */ /* 0x000fea0003800000 */
.L_x_14:
[----:B01----:R-:W0:Y:S02]  /*0510*/  LDC.64 R14, c[0x0][0x398] ;  /* 0x0000e600ff0e7b82 */ /* 0x003e240000000a00 */
[----:B0-----:R-:W-:-:S05]  /*0520*/  IMAD.WIDE R14, R17, 0x4, R14 ;  /* 0x00000004110e7825 */ /* 0x001fca00078e020e */
[----:B------:R-:W2:Y:S01]  /*0530*/  LDG.E R19, desc[UR4][R14.64] ;  /* 0x000000040e137981 */ /* 0x000ea2000c1e1900 */
[----:B------:R-:W-:Y:S01]  /*0540*/  BSSY.RECONVERGENT B1, `(.L_x_16) ;  /* 0x0000017000017945 */ /* 0x000fe20003800200 */
[----:B--2---:R-:W-:-:S13]  /*0550*/  ISETP.GE.AND P2, PT, R19, RZ, PT ;  /* 0x000000ff1300720c */ /* 0x004fda0003f46270 */
        /* <DEDUP_REMOVED lines=17> */
[----:B------:R-:W-:Y:S05]  /*0670*/  @P2 BRA `(.L_x_18) ;  /* 0x00000000000c2947 */ /* 0x000fea0003800000 */
[----:B------:R1:W-:Y:S01]  /*0680*/  STG.E desc[UR4][R14.64], R7 ;  /* 0x000000070e007986 */ /* 0x0003e2000c101904 */
[----:B------:R-:W-:Y:S05]  /*0690*/  BRA `(.L_x_18) ;  /* 0x0000000000047947 */ /* 0x000fea0003800000 */
.L_x_17:
[----:B------:R0:W-:Y:S02]  /*06a0*/  STG.E desc[UR4][R14.64], R7 ;  /* 0x000000070e007986 */ /* 0x0001e4000c101904 */
.L_x_18:
[----:B------:R-:W-:Y:S05]  /*06b0*/  BSYNC.RECONVERGENT B1 ;  /* 0x0000000000017941 */ /* 0x000fea0003800200 */
.L_x_16:
[----:B01----:R-:W-:-:S05]  /*06c0*/  MOV R15, 0xffffffff ;  /* 0xffffffff000f7802 */ /* 0x003fca0000000f00 */
[----:B------:R3:W5:Y:S02]  /*06d0*/  ATOMG.E.EXCH.STRONG.GPU PT, RZ, desc[UR4][R12.64], R15 ;  /* 0x8000000f0cff79a8 */ /* 0x000764000c1ef104 */
.L_x_13:
[----:B------:R-:W-:Y:S05]  /*06e0*/  BSYNC B0 ;  /* 0x0000000000007941 */ /* 0x000fea0003800000 */
.L_x_12:
[----:B------:R-:W-:Y:S01]  /*06f0*/  IADD3 R10, PT, PT, R0, UR6, RZ ;  /* 0x00000006000a7c10 */ /* 0x000fe2000fffe0ff */
[----:B------:R-:W-:Y:S03]  /*0700*/  BSSY B0, `(.L_x_19) ;  /* 0x000002b000007945 */ /* 0x000fe60003800000 */
[----:B------:R-:W-:-:S04]  /*0710*/  ISETP.GE.AND P2, PT, R10, UR8, PT ;  /* 0x000000080a007c0c */ /* 0x000fc8000bf46270 */
[----:B------:R-:W-:-:S04]  /*0720*/  ISETP.GT.AND P2, PT, R10, -0x1, !P2 ;  /* 0xffffffff0a00780c */ /* 0x000fc80005744270 */
[----:B------:R-:W-:-:S13]  /*0730*/  PLOP3.LUT P3, PT, P2, P3, PT, 0x80, 0x8 ;  /* 0x000000000008781c */ /* 0x000fda0001767070 */
[----:B------:R-:W-:Y:S05]  /*0740*/  @!P3 BRA `(.L_x_20) ;  /* 0x000000000098b947 */ /* 0x000fea0003800000 */
[----:B--23--:R-:W2:Y:S01]  /*0750*/  LDC.64 R12, c[0x0][0x3a8] ;  /* 0x0000ea00ff0c7b82 */ /* 0x00cea20000000a00 */
[----:B------:R-:W-:Y:S01]  /*0760*/  BSSY B1, `(.L_x_21) ;  /* 0x0000007000017945 */ /* 0x000fe20003800000 */
[----:B------:R-:W-:Y:S01]  /*0770*/  IMAD R17, R11, UR8, R10 ;  /* 0x000000080b117c24 */ /* 0x000fe2000f8e020a */
[----:B------:R-:W-:-:S07]  /*0780*/  MOV R16, 0xffffffff ;  /* 0xffffffff00107802 */ /* 0x000fce0000000f00 */
.L_x_22:
[----:B------:R-:W-:Y:S05]  /*0790*/  YIELD ;  /* 0x0000000000007946 */ /* 0x000fea0003800000 */
[----:B012---:R-:W2:Y:S02]  /*07a0*/  ATOMG.E.CAS.STRONG.GPU PT, R14, [R12], R16, R17 ;  /* 0x000000100c0e73a9 */ /* 0x007ea400001ee111 */
[----:B--2---:R-:W-:-:S13]  /*07b0*/  ISETP.NE.AND P3, PT, R14, R17, PT ;  /* 0x000000110e00720c */ /* 0x004fda0003f65270 */
[----:B------:R-:W-:Y:S05]  /*07c0*/  @!P3 BRA `(.L_x_22) ;  /* 0xfffffffc00f0b947 */ /* 0x000fea000383ffff */
[----:B------:R-:W-:Y:S05]  /*07d0*/  BSYNC B1 ;  /* 0x0000000000017941 */ /* 0x000fea0003800000 */
.L_x_21:
[----:B------:R-:W0:Y:S02]  /*07e0*/  LDC.64 R14, c[0x0][0x398] ;  /* 0x0000e600ff0e7b82 */ /* 0x000e240000000a00 */
        /* <DEDUP_REMOVED lines=24> */
.L_x_24:
[----:B------:R1:W-:Y:S02]  /*0970*/  STG.E desc[UR4][R14.64], R7 ;  /* 0x000000070e007986 */ /* 0x0003e4000c101904 */
.L_x_25:
[----:B------:R-:W-:Y:S05]  /*0980*/  BSYNC.RECONVERGENT B1 ;  /* 0x0000000000017941 */ /* 0x000fea0003800200 */
.L_x_23:
[----:B------:R-:W-:-:S05]  /*0990*/  MOV R11, 0xffffffff ;  /* 0xffffffff000b7802 */ /* 0x000fca0000000f00 */
[----:B------:R4:W5:Y:S02]  /*09a0*/  ATOMG.E.EXCH.STRONG.GPU PT, RZ, desc[UR4][R12.64], R11 ;  /* 0x8000000b0cff79a8 */ /* 0x000964000c1ef104 */
.L_x_20:
[----:B------:R-:W-:Y:S05]  /*09b0*/  BSYNC B0 ;  /* 0x0000000000007941 */ /* 0x000fea0003800000 */
.L_x_19:
[----:B------:R-:W-:Y:S01]  /*09c0*/  ISETP.GE.OR P3, PT, R9, UR7, !P0 ;  /* 0x0000000709007c0c */ /* 0x000fe2000c766670 */
[----:B------:R-:W-:-:S12]  /*09d0*/  BSSY B0, `(.L_x_26) ;  /* 0x0000028000007945 */ /* 0x000fd80003800000 */
[----:B------:R-:W-:Y:S05]  /*09e0*/  @P3 BRA `(.L_x_27) ;  /* 0x0000000000983947 */ /* 0x000fea0003800000 */
[----:B--234-:R-:W2:Y:S01]  /*09f0*/  LDC.64 R12, c[0x0][0x3a8] ;  /* 0x0000ea00ff0c7b82 */ /* 0x01cea20000000a00 */
[----:B------:R-:W-:Y:S01]  /*0a00*/  BSSY B1, `(.L_x_28) ;  /* 0x0000007000017945 */ /* 0x000fe20003800000 */
[----:B------:R-:W-:Y:S01]  /*0a10*/  IMAD R17, R9, UR8, R6 ;  /* 0x0000000809117c24 */ /* 0x000fe2000f8e0206 */
[----:B------:R-:W-:-:S07]  /*0a20*/  MOV R16, 0xffffffff ;  /* 0xffffffff00107802 */ /* 0x000fce0000000f00 */
.L_x_29:
[----:B------:R-:W-:Y:S05]  /*0a30*/  YIELD ;  /* 0x0000000000007946 */ /* 0x000fea0003800000 */
[----:B012---:R-:W2:Y:S02]  /*0a40*/  ATOMG.E.CAS.STRONG.GPU PT, R14, [R12], R16, R17 ;  /* 0x000000100c0e73a9 */ /* 0x007ea400001ee111 */
[----:B--2---:R-:W-:-:S13]  /*0a50*/  ISETP.NE.AND P3, PT, R14, R17, PT ;  /* 0x000000110e00720c */ /* 0x004fda0003f65270 */
[----:B------:R-:W-:Y:S05]  /*0a60*/  @!P3 BRA `(.L_x_29) ;  /* 0xfffffffc00f0b947 */ /* 0x000fea000383ffff */
[----:B------:R-:W-:Y:S05]  /*0a70*/  BSYNC B1 ;  /* 0x0000000000017941 */ /* 0x000fea0003800000 */
.L_x_28:
        /* <DEDUP_REMOVED lines=25> */
.L_x_31:
[----:B------:R0:W-:Y:S02]  /*0c10*/  STG.E desc[UR4][R14.64], R7 ;  /* 0x000000070e007986 */ /* 0x0001e4000c101904 */
.L_x_32:
[----:B------:R-:W-:Y:S05]  /*0c20*/  BSYNC.RECONVERGENT B1 ;  /* 0x0000000000017941 */ /* 0x000fea0003800200 */
.L_x_30:
[----:B------:R-:W-:-:S05]  /*0c30*/  MOV R11, 0xffffffff ;  /* 0xffffffff000b7802 */ /* 0x000fca0000000f00 */
[----:B------:R2:W5:Y:S02]  /*0c40*/  ATOMG.E.EXCH.STRONG.GPU PT, RZ, desc[UR4][R12.64], R11 ;  /* 0x8000000b0cff79a8 */ /* 0x000564000c1ef104 */
.L_x_27:
[----:B------:R-:W-:Y:S05]  /*0c50*/  BSYNC B0 ;  /* 0x0000000000007941 */ /* 0x000fea0003800000 */
.L_x_26:
[----:B------:R-:W-:Y:S01]  /*0c60*/  ISETP.GE.OR P3, PT, R9, UR7, !P2 ;  /* 0x0000000709007c0c */ /* 0x000fe2000d766670 */
[----:B------:R-:W-:-:S12]  /*0c70*/  BSSY B0, `(.L_x_33) ;  /* 0x0000028000007945 */ /* 0x000fd80003800000 */
[----:B------:R-:W-:Y:S05]  /*0c80*/  @P3 BRA `(.L_x_34) ;  /* 0x0000000000983947 */ /* 0x000fea0003800000 */
[----:B--234-:R-:W2:Y:S01]  /*0c90*/  LDC.64 R12, c[0x0][0x3a8] ;  /* 0x0000ea00ff0c7b82 */ /* 0x01cea20000000a00 */
[----:B------:R-:W-:Y:S01]  /*0ca0*/  BSSY B1, `(.L_x_35) ;  /* 0x0000007000017945 */ /* 0x000fe20003800000 */
[----:B------:R-:W-:Y:S02]  /*0cb0*/  IADD3 R17, PT, PT, R8, UR6, RZ ;  /* 0x0000000608117c10 */ /* 0x000fe4000fffe0ff */
[----:B------:R-:W-:-:S07]  /*0cc0*/  MOV R16, 0xffffffff ;  /* 0xffffffff00107802 */ /* 0x000fce0000000f00 */
.L_x_36:
[----:B------:R-:W-:Y:S05]  /*0cd0*/  YIELD ;  /* 0x0000000000007946 */ /* 0x000fea0003800000 */
[----:B--2---:R-:W2:Y:S02]  /*0ce0*/  ATOMG.E.CAS.STRONG.GPU PT, R8, [R12], R16, R17 ;  /* 0x000000100c0873a9 */ /* 0x004ea400001ee111 */
[----:B--2---:R-:W-:-:S13]  /*0cf0*/  ISETP.NE.AND P3, PT, R8, R17, PT ;  /* 0x000000110800720c */ /* 0x004fda0003f65270 */
[----:B------:R-:W-:Y:S05]  /*0d00*/  @!P3 BRA `(.L_x_36) ;  /* 0xfffffffc00f0b947 */ /* 0x000fea000383ffff */
[----:B------:R-:W-:Y:S05]  /*0d10*/  BSYNC B1 ;  /* 0x0000000000017941 */ /* 0x000fea0003800000 */
.L_x_35:
        /* <DEDUP_REMOVED lines=25> */
.L_x_38:
[----:B------:R0:W-:Y:S02]  /*0eb0*/  STG.E desc[UR4][R14.64], R7 ;  /* 0x000000070e007986 */ /* 0x0001e4000c101904 */
.L_x_39:
[----:B------:R-:W-:Y:S05]  /*0ec0*/  BSYNC.RECONVERGENT B1 ;  /* 0x0000000000017941 */ /* 0x000fea0003800200 */
.L_x_37:
[----:B------:R-:W-:-:S05]  /*0ed0*/  MOV R11, 0xffffffff ;  /* 0xffffffff000b7802 */ /* 0x000fca0000000f00 */
[----:B------:R2:W5:Y:S02]  /*0ee0*/  ATOMG.E.EXCH.STRONG.GPU PT, RZ, desc[UR4][R12.64], R11 ;  /* 0x8000000b0cff79a8 */ /* 0x000564000c1ef104 */
.L_x_34:
[----:B------:R-:W-:Y:S05]  /*0ef0*/  BSYNC B0 ;  /* 0x0000000000007941 */ /* 0x000fea0003800000 */
.L_x_33:
[----:B------:R-:W-:Y:S01]  /*0f00*/  IADD3 R9, PT, PT, R9, UR6, RZ ;  /* 0x0000000609097c10 */ /* 0x000fe2000fffe0ff */
[----:B------:R-:W-:Y:S03]  /*0f10*/  BSSY B0, `(.L_x_40) ;  /* 0x000002b000007945 */ /* 0x000fe60003800000 */
[----:B------:R-:W-:-:S04]  /*0f20*/  ISETP.GE.AND P3, PT, R9, UR7, PT ;  /* 0x0000000709007c0c */ /* 0x000fc8000bf66270 */
[----:B------:R-:W-:-:S04]  /*0f30*/  ISETP.GT.AND P3, PT, R9, -0x1, !P3 ;  /* 0xffffffff0900780c */ /* 0x000fc80005f64270 */
[----:B------:R-:W-:-:S13]  /*0f40*/  PLOP3.LUT P0, PT, P0, P3, PT, 0x80, 0x8 ;  /* 0x000000000008781c */ /* 0x000fda0000707070 */
[----:B------:R-:W-:Y:S05]  /*0f50*/  @!P0 BRA `(.L_x_41) ;  /* 0x0000000000988947 */ /* 0x000fea0003800000 */
[----:B--234-:R-:W2:Y:S01]  /*0f60*/  LDC.64 R12, c[0x0][0x3a8] ;  /* 0x0000ea00ff0c7b82 */ /* 0x01cea20000000a00 */
[----:B------:R-:W-:Y:S01]  /*0f70*/  BSSY B1, `(.L_x_42) ;  /* 0x0000007000017945 */ /* 0x000fe20003800000 */
[----:B------:R-:W-:Y:S01]  /*0f80*/  IMAD R17, R9, UR8, R6 ;  /* 0x0000000809117c24 */ /* 0x000fe2000f8e0206 */
[----:B------:R-:W-:-:S07]  /*0f90*/  MOV R16, 0xffffffff ;  /* 0xffffffff00107802 */ /* 0x000fce0000000f00 */
.L_x_43:
[----:B------:R-:W-:Y:S05]  /*0fa0*/  YIELD ;  /* 0x0000000000007946 */ /* 0x000fea0003800000 */
[----:B--2---:R-:W2:Y:S02]  /*0fb0*/  ATOMG.E.CAS.STRONG.GPU PT, R8, [R12], R16, R17 ;  /* 0x000000100c0873a9 */ /* 0x004ea400001ee111 */
[----:B--2---:R-:W-:-:S13]  /*0fc0*/  ISETP.NE.AND P0, PT, R8, R17, PT ;  /* 0x000000110800720c */ /* 0x004fda0003f05270 */
[----:B------:R-:W-:Y:S05]  /*0fd0*/  @!P0 BRA `(.L_x_43) ;  /* 0xfffffffc00f08947 */ /* 0x000fea000383ffff */
[----:B------:R-:W-:Y:S05]  /*0fe0*/  BSYNC B1 ;  /* 0x0000000000017941 */ /* 0x000fea0003800000 */
.L_x_42:
        /* <DEDUP_REMOVED lines=25> */
.L_x_45:
[----:B------:R1:W-:Y:S02]  /*1180*/  STG.E desc[UR4][R14.64], R7 ;  /* 0x000000070e007986 */ /* 0x0003e4000c101904 */
.L_x_46:
[----:B------:R-:W-:Y:S05]  /*1190*/  BSYNC.RECONVERGENT B1 ;  /* 0x0000000000017941 */ /* 0x000fea0003800200 */
.L_x_44:
[----:B------:R-:W-:-:S05]  /*11a0*/  MOV R11, 0xffffffff ;  /* 0xffffffff000b7802 */ /* 0x000fca0000000f00 */
[----:B------:R2:W5:Y:S02]  /*11b0*/  ATOMG.E.EXCH.STRONG.GPU PT, RZ, desc[UR4][R12.64], R11 ;  /* 0x8000000b0cff79a8 */ /* 0x000564000c1ef104 */
.L_x_41:
[----:B------:R-:W-:Y:S05]  /*11c0*/  BSYNC B0 ;  /* 0x0000000000007941 */ /* 0x000fea0003800000 */
.L_x_40:
[----:B------:R-:W-:Y:S01]  /*11d0*/  PLOP3.LUT P1, PT, P1, P3, PT, 0x80, 0x8 ;  /* 0x000000000008781c */ /* 0x000fe20000f27070 */
[----:B------:R-:W-:-:S12]  /*11e0*/  BSSY B0, `(.L_x_47) ;  /* 0x0000028000007945 */ /* 0x000fd80003800000 */
[----:B------:R-:W-:Y:S05]  /*11f0*/  @!P1 BRA `(.L_x_48) ;  /* 0x0000000000989947 */ /* 0x000fea0003800000 */
[----:B--234-:R-:W2:Y:S01]  /*1200*/  LDC.64 R12, c[0x0][0x3a8] ;  /* 0x0000ea00ff0c7b82 */ /* 0x01cea20000000a00 */
[----:B------:R-:W-:Y:S01]  /*1210*/  BSSY B1, `(.L_x_49) ;  /* 0x0000007000017945 */ /* 0x000fe20003800000 */
[----:B------:R-:W-:Y:S01]  /*1220*/  IMAD R17, R9, UR8, R0 ;  /* 0x0000000809117c24 */ /* 0x000fe2000f8e0200 */
[----:B------:R-:W-:-:S07]  /*1230*/  MOV R16, 0xffffffff ;  /* 0xffffffff00107802 */ /* 0x000fce0000000f00 */
.L_x_50:
[----:B------:R-:W-:Y:S05]  /*1240*/  YIELD ;  /* 0x0000000000007946 */ /* 0x000fea0003800000 */
[----:B--2---:R-:W2:Y:S02]  /*1250*/  ATOMG.E.CAS.STRONG.GPU PT, R6, [R12], R16, R17 ;  /* 0x000000100c0673a9 */ /* 0x004ea400001ee111 */
[----:B--2---:R-:W-:-:S13]  /*1260*/  ISETP.NE.AND P0, PT, R6, R17, PT ;  /* 0x000000110600720c */ /* 0x004fda0003f05270 */
[----:B------:R-:W-:Y:S05]  /*1270*/  @!P0 BRA `(.L_x_50) ;  /* 0xfffffffc00f08947 */ /* 0x000fea000383ffff */
[----:B------:R-:W-:Y:S05]  /*1280*/  BSYNC B1 ;  /* 0x0000000000017941 */ /* 0x000fea0003800000 */
.L_x_49:
        /* <DEDUP_REMOVED lines=25> */
.L_x_52:
[----:B------:R0:W-:Y:S02]  /*1420*/  STG.E desc[UR4][R14.64], R7 ;  /* 0x000000070e007986 */ /* 0x0001e4000c101904 */
.L_x_53:
[----:B------:R-:W-:Y:S05]  /*1430*/  BSYNC.RECONVERGENT B1 ;  /* 0x0000000000017941 */ /* 0x000fea0003800200 */
.L_x_51:
[----:B------:R-:W-:-:S05]  /*1440*/  MOV R11, 0xffffffff ;  /* 0xffffffff000b7802 */ /* 0x000fca0000000f00 */
[----:B------:R2:W5:Y:S02]  /*1450*/  ATOMG.E.EXCH.STRONG.GPU PT, RZ, desc[UR4][R12.64], R11 ;  /* 0x8000000b0cff79a8 */ /* 0x000564000c1ef104 */
.L_x_48:
[----:B------:R-:W-:Y:S05]  /*1460*/  BSYNC B0 ;  /* 0x0000000000007941 */ /* 0x000fea0003800000 */
.L_x_47:
[----:B------:R-:W-:-:S13]  /*1470*/  PLOP3.LUT P2, PT, P2, P3, PT, 0x80, 0x8 ;  /* 0x000000000008781c */ /* 0x000fda0001747070 */
[----:B------:R-:W-:Y:S05]  /*1480*/  @!P2 EXIT ;  /* 0x000000000000a94d */ /* 0x000fea0003800000 */
[----:B--234-:R-:W2:Y:S01]  /*1490*/  LDC.64 R12, c[0x0][0x3a8] ;  /* 0x0000ea00ff0c7b82 */ /* 0x01cea20000000a00 */
[----:B------:R-:W-:Y:S01]  /*14a0*/  BSSY B0, `(.L_x_54) ;  /* 0x0000007000007945 */ /* 0x000fe20003800000 */
[----:B------:R-:W-:Y:S01]  /*14b0*/  IMAD R17, R9, UR8, R10 ;  /* 0x0000000809117c24 */ /* 0x000fe2000f8e020a */
[----:B------:R-:W-:-:S07]  /*14c0*/  MOV R16, 0xffffffff ;  /* 0xffffffff00107802 */ /* 0x000fce0000000f00 */
.L_x_55:
[----:B------:R-:W-:Y:S05]  /*14d0*/  YIELD ;  /* 0x0000000000007946 */ /* 0x000fea0003800000 */
[----:B--2---:R-:W2:Y:S02]  /*14e0*/  ATOMG.E.CAS.STRONG.GPU PT, R0, [R12], R16, R17 ;  /* 0x000000100c0073a9 */ /* 0x004ea400001ee111 */
[----:B--2---:R-:W-:-:S13]  /*14f0*/  ISETP.NE.AND P0, PT, R0, R17, PT ;  /* 0x000000110000720c */ /* 0x004fda0003f05270 */
[----:B------:R-:W-:Y:S05]  /*1500*/  @!P0 BRA `(.L_x_55) ;  /* 0xfffffffc00f08947 */ /* 0x000fea000383ffff */
[----:B------:R-:W-:Y:S05]  /*1510*/  BSYNC B0 ;  /* 0x0000000000007941 */ /* 0x000fea0003800000 */
.L_x_54:
        /* <DEDUP_REMOVED lines=13> */
[C---:B--2---:R-:W-:Y:S01]  /*15f0*/  FADD R6, -R0.reuse, R5 ;  /* 0x0000000500067221 */ /* 0x044fe20000000100 */
[----:B---3--:R-:W-:Y:S01]  /*1600*/  FADD R10, -R0, R3 ;  /* 0x00000003000a7221 */ /* 0x008fe20000000100 */
[C---:B------:R-:W-:Y:S01]  /*1610*/  FADD R0, -R9.reuse, R4 ;  /* 0x0000000409007221 */ /* 0x040fe20000000100 */
[----:B------:R-:W-:Y:S01]  /*1620*/  FADD R8, -R9, R2 ;  /* 0x0000000209087221 */ /* 0x000fe20000000100 */
[----:B------:R-:W-:Y:S01]  /*1630*/  FMUL R9, R6, R6 ;  /* 0x0000000606097220 */ /* 0x000fe20000400000 */
[----:B------:R-:W-:-:S03]  /*1640*/  FMUL R5, R10, R10 ;  /* 0x0000000a0a057220 */ /* 0x000fc60000400000 */
[----:B------:R-:W-:Y:S01]  /*1650*/  FFMA R9, R0, R0, R9 ;  /* 0x0000000000097223 */ /* 0x000fe20000000009 */
[----:B------:R-:W-:-:S05]  /*1660*/  FFMA R8, R8, R8, R5 ;  /* 0x0000000808087223 */ /* 0x000fca0000000005 */
[----:B------:R-:W-:-:S13]  /*1670*/  FSETP.GEU.AND P0, PT, R9, R8, PT ;  /* 0x000000080900720b */ /* 0x000fda0003f0e000 */
[----:B------:R-:W-:Y:S05]  /*1680*/  @P0 BRA `(.L_x_58) ;  /* 0x00000000000c0947 */ /* 0x000fea0003800000 */
[----:B------:R1:W-:Y:S01]  /*1690*/  STG.E desc[UR4][R14.64], R7 ;  /* 0x000000070e007986 */ /* 0x0003e2000c101904 */
[----:B------:R-:W-:Y:S05]  /*16a0*/  BRA `(.L_x_58) ;  /* 0x0000000000047947 */ /* 0x000fea0003800000 */
.L_x_57:
[----:B------:R0:W-:Y:S02]  /*16b0*/  STG.E desc[UR4][R14.64], R7 ;  /* 0x000000070e007986 */ /* 0x0001e4000c101904 */
.L_x_58:
[----:B------:R-:W-:Y:S05]  /*16c0*/  BSYNC.RECONVERGENT B0 ;  /* 0x0000000000007941 */ /* 0x000fea0003800200 */
.L_x_56:
[----:B------:R-:W-:-:S05]  /*16d0*/  MOV R3, 0xffffffff ;  /* 0xffffffff00037802 */ /* 0x000fca0000000f00 */
[----:B------:R-:W-:Y:S01]  /*16e0*/  ATOMG.E.EXCH.STRONG.GPU PT, RZ, desc[UR4][R12.64], R3 ;  /* 0x800000030cff79a8 */ /* 0x000fe2000c1ef104 */
[----:B------:R-:W-:Y:S05]  /*16f0*/  EXIT ;  /* 0x000000000000794d */ /* 0x000fea0003800000 */
.L_x_59:
        /* <DEDUP_REMOVED lines=16> */
.L_x_61:


//--------------------- .nv.shared.reserved.0     --------------------------
	.section	.nv.shared.reserved.0,"aw",@nobits
	.weak		__nv_reservedSMEM_offset_0_alias
	.size		__nv_reservedSMEM_offset_0_alias, 0, 64
	.other		__nv_reservedSMEM_offset_0_alias,@"STO_CUDA_RESERVED_SHARED STV_DEFAULT"
__nv_reservedSMEM_offset_0_alias:
	.zero		0
	.zero		64


//--------------------- .nv.constant0._Z4drawP7mypointPfS1_ii --------------------------
	.section	.nv.constant0._Z4drawP7mypointPfS1_ii,"a",@progbits
	.sectionflags	@""
	.align	4
.nv.constant0._Z4drawP7mypointPfS1_ii:
	.zero		928


//--------------------- .nv.constant0._Z15KerneljumpFloodiiPK6float2PiS2_iS2_ --------------------------
	.section	.nv.constant0._Z15KerneljumpFloodiiPK6float2PiS2_iS2_,"a",@progbits
	.sectionflags	@""
	.align	4
.nv.constant0._Z15KerneljumpFloodiiPK6float2PiS2_iS2_:
	.zero		944


//--------------------- SYMBOLS --------------------------

	.type		.nv.reservedSmem.offset0,@object
	.size		.nv.reservedSmem.offset0,0x4
